//
// Generated by NVIDIA NVVM Compiler
//
// Compiler Build ID: CL-36424714
// Cuda compilation tools, release 13.0, V13.0.88
// Based on NVVM 20.0.0
//

.version 9.0
.target sm_100
.address_size 64

	// .globl	_Z8simulate17SimulationOptionsP6PersonP17curandStateXORWOWiP5PointiP10PersonInfo
.global .align 4 .b8 precalc_xorwow_matrix[102400];
.global .align 4 .b8 precalc_xorwow_offset_matrix[102400];
.global .align 4 .b8 mrg32k3aM1[2304];
.global .align 4 .b8 mrg32k3aM2[2304];
.global .align 4 .b8 mrg32k3aM1SubSeq[2016];
.global .align 4 .b8 mrg32k3aM2SubSeq[2016];
.global .align 4 .b8 mrg32k3aM1Seq[2304];
.global .align 4 .b8 mrg32k3aM2Seq[2304];
.const .align 8 .b8 __cr_lgamma_table[72];
.global .align 4 .b8 __cudart_i2opi_f[24] = {65, 144, 67, 60, 153, 149, 98, 219, 192, 221, 52, 245, 209, 87, 39, 252, 41, 21, 68, 78, 110, 131, 249, 162};

.visible .entry _Z8simulate17SimulationOptionsP6PersonP17curandStateXORWOWiP5PointiP10PersonInfo(
	.param .align 8 .b8 _Z8simulate17SimulationOptionsP6PersonP17curandStateXORWOWiP5PointiP10PersonInfo_param_0[72],
	.param .u64 .ptr .align 1 _Z8simulate17SimulationOptionsP6PersonP17curandStateXORWOWiP5PointiP10PersonInfo_param_1,
	.param .u64 .ptr .align 1 _Z8simulate17SimulationOptionsP6PersonP17curandStateXORWOWiP5PointiP10PersonInfo_param_2,
	.param .u32 _Z8simulate17SimulationOptionsP6PersonP17curandStateXORWOWiP5PointiP10PersonInfo_param_3,
	.param .u64 .ptr .align 1 _Z8simulate17SimulationOptionsP6PersonP17curandStateXORWOWiP5PointiP10PersonInfo_param_4,
	.param .u32 _Z8simulate17SimulationOptionsP6PersonP17curandStateXORWOWiP5PointiP10PersonInfo_param_5,
	.param .u64 .ptr .align 1 _Z8simulate17SimulationOptionsP6PersonP17curandStateXORWOWiP5PointiP10PersonInfo_param_6
)
{
	.local .align 8 .b8 	__local_depot0[80];
	.reg .b64 	%SP;
	.reg .b64 	%SPL;
	.reg .pred 	%p<156>;
	.reg .b16 	%rs<11>;
	.reg .b32 	%r<1576>;
	.reg .b32 	%f<206>;
	.reg .b64 	%rd<93>;
	.reg .b64 	%fd<6>;

	mov.u64 	%SPL, __local_depot0;
	ld.param.f32 	%f31, [_Z8simulate17SimulationOptionsP6PersonP17curandStateXORWOWiP5PointiP10PersonInfo_param_0+64];
	ld.param.v2.u32 	{%r697, %r698}, [_Z8simulate17SimulationOptionsP6PersonP17curandStateXORWOWiP5PointiP10PersonInfo_param_0+56];
	ld.param.u32 	%r696, [_Z8simulate17SimulationOptionsP6PersonP17curandStateXORWOWiP5PointiP10PersonInfo_param_0+52];
	ld.param.v2.u32 	{%r692, %r693}, [_Z8simulate17SimulationOptionsP6PersonP17curandStateXORWOWiP5PointiP10PersonInfo_param_0+24];
	ld.param.v2.f32 	{%f28, %f29}, [_Z8simulate17SimulationOptionsP6PersonP17curandStateXORWOWiP5PointiP10PersonInfo_param_0+16];
	ld.param.f32 	%f27, [_Z8simulate17SimulationOptionsP6PersonP17curandStateXORWOWiP5PointiP10PersonInfo_param_0+12];
	ld.param.f32 	%f26, [_Z8simulate17SimulationOptionsP6PersonP17curandStateXORWOWiP5PointiP10PersonInfo_param_0+4];
	ld.param.u32 	%r690, [_Z8simulate17SimulationOptionsP6PersonP17curandStateXORWOWiP5PointiP10PersonInfo_param_0];
	ld.param.u64 	%rd35, [_Z8simulate17SimulationOptionsP6PersonP17curandStateXORWOWiP5PointiP10PersonInfo_param_1];
	ld.param.u64 	%rd36, [_Z8simulate17SimulationOptionsP6PersonP17curandStateXORWOWiP5PointiP10PersonInfo_param_2];
	cvta.to.global.u64 	%rd1, %rd35;
	cvta.to.global.u64 	%rd37, %rd36;
	add.u64 	%rd2, %SPL, 0;
	add.u64 	%rd3, %SPL, 0;
	add.u64 	%rd4, %SPL, 32;
	mov.u32 	%r702, %ctaid.x;
	mov.u32 	%r2, %ntid.x;
	mov.u32 	%r703, %tid.x;
	mad.lo.s32 	%r1575, %r702, %r2, %r703;
	cvt.s64.s32 	%rd89, %r1575;
	mul.wide.s32 	%rd41, %r1575, 48;
	add.s64 	%rd42, %rd37, %rd41;
	ld.global.v2.u32 	{%r704, %r705}, [%rd42+24];
	ld.global.f32 	%f32, [%rd42+32];
	ld.global.f64 	%fd1, [%rd42+40];
	st.local.v2.u32 	[%rd4+24], {%r704, %r705};
	st.local.f32 	[%rd4+32], %f32;
	st.local.f64 	[%rd4+40], %fd1;
	// begin inline asm
	mov.u64 	%rd34, %clock64;
	// end inline asm
	cvt.u32.u64 	%r706, %rd34;
	xor.b32  	%r707, %r706, -1429050551;
	mul.lo.s32 	%r708, %r707, 1099087573;
	{ .reg .b32 tmp; mov.b64 {tmp, %r709}, %rd34; }
	xor.b32  	%r710, %r709, -136515619;
	mul.lo.s32 	%r711, %r710, -1703105765;
	add.s32 	%r712, %r708, %r711;
	add.s32 	%r1523, %r712, 6615241;
	add.s32 	%r1220, %r708, 123456789;
	st.local.v2.u32 	[%rd4], {%r1523, %r1220};
	xor.b32  	%r1219, %r708, 362436069;
	add.s32 	%r1218, %r711, 521288629;
	st.local.v2.u32 	[%rd4+8], {%r1219, %r1218};
	xor.b32  	%r1217, %r711, 88675123;
	add.s32 	%r1216, %r708, 5783321;
	st.local.v2.u32 	[%rd4+16], {%r1217, %r1216};
	setp.eq.s32 	%p2, %r1575, 0;
	@%p2 bra 	$L__BB0_115;
	mov.b32 	%r1203, 0;
$L__BB0_2:
	mov.u64 	%rd6, %rd89;
	and.b64  	%rd7, %rd6, 3;
	setp.eq.s64 	%p3, %rd7, 0;
	@%p3 bra 	$L__BB0_114;
	mul.wide.u32 	%rd43, %r1203, 3200;
	mov.u64 	%rd44, precalc_xorwow_matrix;
	add.s64 	%rd8, %rd44, %rd43;
	mov.b32 	%r1216, 0;
	mov.u32 	%r1217, %r1216;
	mov.u32 	%r1218, %r1216;
	mov.u32 	%r1219, %r1216;
	mov.u32 	%r1220, %r1216;
	mov.u32 	%r1209, %r1216;
$L__BB0_4:
	mul.wide.u32 	%rd45, %r1209, 4;
	add.s64 	%rd46, %rd4, %rd45;
	ld.local.u32 	%r22, [%rd46+4];
	shl.b32 	%r23, %r1209, 5;
	mov.b32 	%r1215, 0;
$L__BB0_5:
	.pragma "nounroll";
	shr.u32 	%r716, %r22, %r1215;
	and.b32  	%r717, %r716, 1;
	setp.eq.b32 	%p4, %r717, 1;
	not.pred 	%p5, %p4;
	add.s32 	%r718, %r23, %r1215;
	mul.lo.s32 	%r719, %r718, 5;
	mul.wide.u32 	%rd47, %r719, 4;
	add.s64 	%rd9, %rd8, %rd47;
	@%p5 bra 	$L__BB0_7;
	ld.global.u32 	%r720, [%rd9];
	xor.b32  	%r1220, %r1220, %r720;
	ld.global.u32 	%r721, [%rd9+4];
	xor.b32  	%r1219, %r1219, %r721;
	ld.global.u32 	%r722, [%rd9+8];
	xor.b32  	%r1218, %r1218, %r722;
	ld.global.u32 	%r723, [%rd9+12];
	xor.b32  	%r1217, %r1217, %r723;
	ld.global.u32 	%r724, [%rd9+16];
	xor.b32  	%r1216, %r1216, %r724;
$L__BB0_7:
	and.b32  	%r726, %r716, 2;
	setp.eq.s32 	%p6, %r726, 0;
	@%p6 bra 	$L__BB0_9;
	ld.global.u32 	%r727, [%rd9+20];
	xor.b32  	%r1220, %r1220, %r727;
	ld.global.u32 	%r728, [%rd9+24];
	xor.b32  	%r1219, %r1219, %r728;
	ld.global.u32 	%r729, [%rd9+28];
	xor.b32  	%r1218, %r1218, %r729;
	ld.global.u32 	%r730, [%rd9+32];
	xor.b32  	%r1217, %r1217, %r730;
	ld.global.u32 	%r731, [%rd9+36];
	xor.b32  	%r1216, %r1216, %r731;
$L__BB0_9:
	and.b32  	%r733, %r716, 4;
	setp.eq.s32 	%p7, %r733, 0;
	@%p7 bra 	$L__BB0_11;
	ld.global.u32 	%r734, [%rd9+40];
	xor.b32  	%r1220, %r1220, %r734;
	ld.global.u32 	%r735, [%rd9+44];
	xor.b32  	%r1219, %r1219, %r735;
	ld.global.u32 	%r736, [%rd9+48];
	xor.b32  	%r1218, %r1218, %r736;
	ld.global.u32 	%r737, [%rd9+52];
	xor.b32  	%r1217, %r1217, %r737;
	ld.global.u32 	%r738, [%rd9+56];
	xor.b32  	%r1216, %r1216, %r738;
$L__BB0_11:
	and.b32  	%r740, %r716, 8;
	setp.eq.s32 	%p8, %r740, 0;
	@%p8 bra 	$L__BB0_13;
	ld.global.u32 	%r741, [%rd9+60];
	xor.b32  	%r1220, %r1220, %r741;
	ld.global.u32 	%r742, [%rd9+64];
	xor.b32  	%r1219, %r1219, %r742;
	ld.global.u32 	%r743, [%rd9+68];
	xor.b32  	%r1218, %r1218, %r743;
	ld.global.u32 	%r744, [%rd9+72];
	xor.b32  	%r1217, %r1217, %r744;
	ld.global.u32 	%r745, [%rd9+76];
	xor.b32  	%r1216, %r1216, %r745;
$L__BB0_13:
	and.b32  	%r747, %r716, 16;
	setp.eq.s32 	%p9, %r747, 0;
	@%p9 bra 	$L__BB0_15;
	ld.global.u32 	%r748, [%rd9+80];
	xor.b32  	%r1220, %r1220, %r748;
	ld.global.u32 	%r749, [%rd9+84];
	xor.b32  	%r1219, %r1219, %r749;
	ld.global.u32 	%r750, [%rd9+88];
	xor.b32  	%r1218, %r1218, %r750;
	ld.global.u32 	%r751, [%rd9+92];
	xor.b32  	%r1217, %r1217, %r751;
	ld.global.u32 	%r752, [%rd9+96];
	xor.b32  	%r1216, %r1216, %r752;
$L__BB0_15:
	and.b32  	%r754, %r716, 32;
	setp.eq.s32 	%p10, %r754, 0;
	@%p10 bra 	$L__BB0_17;
	ld.global.u32 	%r755, [%rd9+100];
	xor.b32  	%r1220, %r1220, %r755;
	ld.global.u32 	%r756, [%rd9+104];
	xor.b32  	%r1219, %r1219, %r756;
	ld.global.u32 	%r757, [%rd9+108];
	xor.b32  	%r1218, %r1218, %r757;
	ld.global.u32 	%r758, [%rd9+112];
	xor.b32  	%r1217, %r1217, %r758;
	ld.global.u32 	%r759, [%rd9+116];
	xor.b32  	%r1216, %r1216, %r759;
$L__BB0_17:
	and.b32  	%r761, %r716, 64;
	setp.eq.s32 	%p11, %r761, 0;
	@%p11 bra 	$L__BB0_19;
	ld.global.u32 	%r762, [%rd9+120];
	xor.b32  	%r1220, %r1220, %r762;
	ld.global.u32 	%r763, [%rd9+124];
	xor.b32  	%r1219, %r1219, %r763;
	ld.global.u32 	%r764, [%rd9+128];
	xor.b32  	%r1218, %r1218, %r764;
	ld.global.u32 	%r765, [%rd9+132];
	xor.b32  	%r1217, %r1217, %r765;
	ld.global.u32 	%r766, [%rd9+136];
	xor.b32  	%r1216, %r1216, %r766;
$L__BB0_19:
	and.b32  	%r768, %r716, 128;
	setp.eq.s32 	%p12, %r768, 0;
	@%p12 bra 	$L__BB0_21;
	ld.global.u32 	%r769, [%rd9+140];
	xor.b32  	%r1220, %r1220, %r769;
	ld.global.u32 	%r770, [%rd9+144];
	xor.b32  	%r1219, %r1219, %r770;
	ld.global.u32 	%r771, [%rd9+148];
	xor.b32  	%r1218, %r1218, %r771;
	ld.global.u32 	%r772, [%rd9+152];
	xor.b32  	%r1217, %r1217, %r772;
	ld.global.u32 	%r773, [%rd9+156];
	xor.b32  	%r1216, %r1216, %r773;
$L__BB0_21:
	and.b32  	%r775, %r716, 256;
	setp.eq.s32 	%p13, %r775, 0;
	@%p13 bra 	$L__BB0_23;
	ld.global.u32 	%r776, [%rd9+160];
	xor.b32  	%r1220, %r1220, %r776;
	ld.global.u32 	%r777, [%rd9+164];
	xor.b32  	%r1219, %r1219, %r777;
	ld.global.u32 	%r778, [%rd9+168];
	xor.b32  	%r1218, %r1218, %r778;
	ld.global.u32 	%r779, [%rd9+172];
	xor.b32  	%r1217, %r1217, %r779;
	ld.global.u32 	%r780, [%rd9+176];
	xor.b32  	%r1216, %r1216, %r780;
$L__BB0_23:
	and.b32  	%r782, %r716, 512;
	setp.eq.s32 	%p14, %r782, 0;
	@%p14 bra 	$L__BB0_25;
	ld.global.u32 	%r783, [%rd9+180];
	xor.b32  	%r1220, %r1220, %r783;
	ld.global.u32 	%r784, [%rd9+184];
	xor.b32  	%r1219, %r1219, %r784;
	ld.global.u32 	%r785, [%rd9+188];
	xor.b32  	%r1218, %r1218, %r785;
	ld.global.u32 	%r786, [%rd9+192];
	xor.b32  	%r1217, %r1217, %r786;
	ld.global.u32 	%r787, [%rd9+196];
	xor.b32  	%r1216, %r1216, %r787;
$L__BB0_25:
	and.b32  	%r789, %r716, 1024;
	setp.eq.s32 	%p15, %r789, 0;
	@%p15 bra 	$L__BB0_27;
	ld.global.u32 	%r790, [%rd9+200];
	xor.b32  	%r1220, %r1220, %r790;
	ld.global.u32 	%r791, [%rd9+204];
	xor.b32  	%r1219, %r1219, %r791;
	ld.global.u32 	%r792, [%rd9+208];
	xor.b32  	%r1218, %r1218, %r792;
	ld.global.u32 	%r793, [%rd9+212];
	xor.b32  	%r1217, %r1217, %r793;
	ld.global.u32 	%r794, [%rd9+216];
	xor.b32  	%r1216, %r1216, %r794;
$L__BB0_27:
	and.b32  	%r796, %r716, 2048;
	setp.eq.s32 	%p16, %r796, 0;
	@%p16 bra 	$L__BB0_29;
	ld.global.u32 	%r797, [%rd9+220];
	xor.b32  	%r1220, %r1220, %r797;
	ld.global.u32 	%r798, [%rd9+224];
	xor.b32  	%r1219, %r1219, %r798;
	ld.global.u32 	%r799, [%rd9+228];
	xor.b32  	%r1218, %r1218, %r799;
	ld.global.u32 	%r800, [%rd9+232];
	xor.b32  	%r1217, %r1217, %r800;
	ld.global.u32 	%r801, [%rd9+236];
	xor.b32  	%r1216, %r1216, %r801;
$L__BB0_29:
	and.b32  	%r803, %r716, 4096;
	setp.eq.s32 	%p17, %r803, 0;
	@%p17 bra 	$L__BB0_31;
	ld.global.u32 	%r804, [%rd9+240];
	xor.b32  	%r1220, %r1220, %r804;
	ld.global.u32 	%r805, [%rd9+244];
	xor.b32  	%r1219, %r1219, %r805;
	ld.global.u32 	%r806, [%rd9+248];
	xor.b32  	%r1218, %r1218, %r806;
	ld.global.u32 	%r807, [%rd9+252];
	xor.b32  	%r1217, %r1217, %r807;
	ld.global.u32 	%r808, [%rd9+256];
	xor.b32  	%r1216, %r1216, %r808;
$L__BB0_31:
	and.b32  	%r810, %r716, 8192;
	setp.eq.s32 	%p18, %r810, 0;
	@%p18 bra 	$L__BB0_33;
	ld.global.u32 	%r811, [%rd9+260];
	xor.b32  	%r1220, %r1220, %r811;
	ld.global.u32 	%r812, [%rd9+264];
	xor.b32  	%r1219, %r1219, %r812;
	ld.global.u32 	%r813, [%rd9+268];
	xor.b32  	%r1218, %r1218, %r813;
	ld.global.u32 	%r814, [%rd9+272];
	xor.b32  	%r1217, %r1217, %r814;
	ld.global.u32 	%r815, [%rd9+276];
	xor.b32  	%r1216, %r1216, %r815;
$L__BB0_33:
	and.b32  	%r817, %r716, 16384;
	setp.eq.s32 	%p19, %r817, 0;
	@%p19 bra 	$L__BB0_35;
	ld.global.u32 	%r818, [%rd9+280];
	xor.b32  	%r1220, %r1220, %r818;
	ld.global.u32 	%r819, [%rd9+284];
	xor.b32  	%r1219, %r1219, %r819;
	ld.global.u32 	%r820, [%rd9+288];
	xor.b32  	%r1218, %r1218, %r820;
	ld.global.u32 	%r821, [%rd9+292];
	xor.b32  	%r1217, %r1217, %r821;
	ld.global.u32 	%r822, [%rd9+296];
	xor.b32  	%r1216, %r1216, %r822;
$L__BB0_35:
	and.b32  	%r824, %r716, 32768;
	setp.eq.s32 	%p20, %r824, 0;
	@%p20 bra 	$L__BB0_37;
	ld.global.u32 	%r825, [%rd9+300];
	xor.b32  	%r1220, %r1220, %r825;
	ld.global.u32 	%r826, [%rd9+304];
	xor.b32  	%r1219, %r1219, %r826;
	ld.global.u32 	%r827, [%rd9+308];
	xor.b32  	%r1218, %r1218, %r827;
	ld.global.u32 	%r828, [%rd9+312];
	xor.b32  	%r1217, %r1217, %r828;
	ld.global.u32 	%r829, [%rd9+316];
	xor.b32  	%r1216, %r1216, %r829;
$L__BB0_37:
	add.s32 	%r1215, %r1215, 16;
	setp.ne.s32 	%p21, %r1215, 32;
	@%p21 bra 	$L__BB0_5;
	mad.lo.s32 	%r830, %r1209, -31, %r23;
	add.s32 	%r1209, %r830, 1;
	setp.ne.s32 	%p22, %r1209, 5;
	@%p22 bra 	$L__BB0_4;
	st.local.u32 	[%rd4+4], %r1220;
	st.local.v2.u32 	[%rd4+8], {%r1219, %r1218};
	st.local.v2.u32 	[%rd4+16], {%r1217, %r1216};
	setp.eq.s64 	%p23, %rd7, 1;
	@%p23 bra 	$L__BB0_114;
	mov.b32 	%r1216, 0;
	mov.u32 	%r1217, %r1216;
	mov.u32 	%r1218, %r1216;
	mov.u32 	%r1219, %r1216;
	mov.u32 	%r1220, %r1216;
	mov.u32 	%r1301, %r1216;
$L__BB0_41:
	mul.wide.u32 	%rd48, %r1301, 4;
	add.s64 	%rd49, %rd4, %rd48;
	ld.local.u32 	%r198, [%rd49+4];
	shl.b32 	%r199, %r1301, 5;
	mov.b32 	%r1307, 0;
$L__BB0_42:
	.pragma "nounroll";
	shr.u32 	%r833, %r198, %r1307;
	and.b32  	%r834, %r833, 1;
	setp.eq.b32 	%p24, %r834, 1;
	not.pred 	%p25, %p24;
	add.s32 	%r835, %r199, %r1307;
	mul.lo.s32 	%r836, %r835, 5;
	mul.wide.u32 	%rd50, %r836, 4;
	add.s64 	%rd10, %rd8, %rd50;
	@%p25 bra 	$L__BB0_44;
	ld.global.u32 	%r837, [%rd10];
	xor.b32  	%r1220, %r1220, %r837;
	ld.global.u32 	%r838, [%rd10+4];
	xor.b32  	%r1219, %r1219, %r838;
	ld.global.u32 	%r839, [%rd10+8];
	xor.b32  	%r1218, %r1218, %r839;
	ld.global.u32 	%r840, [%rd10+12];
	xor.b32  	%r1217, %r1217, %r840;
	ld.global.u32 	%r841, [%rd10+16];
	xor.b32  	%r1216, %r1216, %r841;
$L__BB0_44:
	and.b32  	%r843, %r833, 2;
	setp.eq.s32 	%p26, %r843, 0;
	@%p26 bra 	$L__BB0_46;
	ld.global.u32 	%r844, [%rd10+20];
	xor.b32  	%r1220, %r1220, %r844;
	ld.global.u32 	%r845, [%rd10+24];
	xor.b32  	%r1219, %r1219, %r845;
	ld.global.u32 	%r846, [%rd10+28];
	xor.b32  	%r1218, %r1218, %r846;
	ld.global.u32 	%r847, [%rd10+32];
	xor.b32  	%r1217, %r1217, %r847;
	ld.global.u32 	%r848, [%rd10+36];
	xor.b32  	%r1216, %r1216, %r848;
$L__BB0_46:
	and.b32  	%r850, %r833, 4;
	setp.eq.s32 	%p27, %r850, 0;
	@%p27 bra 	$L__BB0_48;
	ld.global.u32 	%r851, [%rd10+40];
	xor.b32  	%r1220, %r1220, %r851;
	ld.global.u32 	%r852, [%rd10+44];
	xor.b32  	%r1219, %r1219, %r852;
	ld.global.u32 	%r853, [%rd10+48];
	xor.b32  	%r1218, %r1218, %r853;
	ld.global.u32 	%r854, [%rd10+52];
	xor.b32  	%r1217, %r1217, %r854;
	ld.global.u32 	%r855, [%rd10+56];
	xor.b32  	%r1216, %r1216, %r855;
$L__BB0_48:
	and.b32  	%r857, %r833, 8;
	setp.eq.s32 	%p28, %r857, 0;
	@%p28 bra 	$L__BB0_50;
	ld.global.u32 	%r858, [%rd10+60];
	xor.b32  	%r1220, %r1220, %r858;
	ld.global.u32 	%r859, [%rd10+64];
	xor.b32  	%r1219, %r1219, %r859;
	ld.global.u32 	%r860, [%rd10+68];
	xor.b32  	%r1218, %r1218, %r860;
	ld.global.u32 	%r861, [%rd10+72];
	xor.b32  	%r1217, %r1217, %r861;
	ld.global.u32 	%r862, [%rd10+76];
	xor.b32  	%r1216, %r1216, %r862;
$L__BB0_50:
	and.b32  	%r864, %r833, 16;
	setp.eq.s32 	%p29, %r864, 0;
	@%p29 bra 	$L__BB0_52;
	ld.global.u32 	%r865, [%rd10+80];
	xor.b32  	%r1220, %r1220, %r865;
	ld.global.u32 	%r866, [%rd10+84];
	xor.b32  	%r1219, %r1219, %r866;
	ld.global.u32 	%r867, [%rd10+88];
	xor.b32  	%r1218, %r1218, %r867;
	ld.global.u32 	%r868, [%rd10+92];
	xor.b32  	%r1217, %r1217, %r868;
	ld.global.u32 	%r869, [%rd10+96];
	xor.b32  	%r1216, %r1216, %r869;
$L__BB0_52:
	and.b32  	%r871, %r833, 32;
	setp.eq.s32 	%p30, %r871, 0;
	@%p30 bra 	$L__BB0_54;
	ld.global.u32 	%r872, [%rd10+100];
	xor.b32  	%r1220, %r1220, %r872;
	ld.global.u32 	%r873, [%rd10+104];
	xor.b32  	%r1219, %r1219, %r873;
	ld.global.u32 	%r874, [%rd10+108];
	xor.b32  	%r1218, %r1218, %r874;
	ld.global.u32 	%r875, [%rd10+112];
	xor.b32  	%r1217, %r1217, %r875;
	ld.global.u32 	%r876, [%rd10+116];
	xor.b32  	%r1216, %r1216, %r876;
$L__BB0_54:
	and.b32  	%r878, %r833, 64;
	setp.eq.s32 	%p31, %r878, 0;
	@%p31 bra 	$L__BB0_56;
	ld.global.u32 	%r879, [%rd10+120];
	xor.b32  	%r1220, %r1220, %r879;
	ld.global.u32 	%r880, [%rd10+124];
	xor.b32  	%r1219, %r1219, %r880;
	ld.global.u32 	%r881, [%rd10+128];
	xor.b32  	%r1218, %r1218, %r881;
	ld.global.u32 	%r882, [%rd10+132];
	xor.b32  	%r1217, %r1217, %r882;
	ld.global.u32 	%r883, [%rd10+136];
	xor.b32  	%r1216, %r1216, %r883;
$L__BB0_56:
	and.b32  	%r885, %r833, 128;
	setp.eq.s32 	%p32, %r885, 0;
	@%p32 bra 	$L__BB0_58;
	ld.global.u32 	%r886, [%rd10+140];
	xor.b32  	%r1220, %r1220, %r886;
	ld.global.u32 	%r887, [%rd10+144];
	xor.b32  	%r1219, %r1219, %r887;
	ld.global.u32 	%r888, [%rd10+148];
	xor.b32  	%r1218, %r1218, %r888;
	ld.global.u32 	%r889, [%rd10+152];
	xor.b32  	%r1217, %r1217, %r889;
	ld.global.u32 	%r890, [%rd10+156];
	xor.b32  	%r1216, %r1216, %r890;
$L__BB0_58:
	and.b32  	%r892, %r833, 256;
	setp.eq.s32 	%p33, %r892, 0;
	@%p33 bra 	$L__BB0_60;
	ld.global.u32 	%r893, [%rd10+160];
	xor.b32  	%r1220, %r1220, %r893;
	ld.global.u32 	%r894, [%rd10+164];
	xor.b32  	%r1219, %r1219, %r894;
	ld.global.u32 	%r895, [%rd10+168];
	xor.b32  	%r1218, %r1218, %r895;
	ld.global.u32 	%r896, [%rd10+172];
	xor.b32  	%r1217, %r1217, %r896;
	ld.global.u32 	%r897, [%rd10+176];
	xor.b32  	%r1216, %r1216, %r897;
$L__BB0_60:
	and.b32  	%r899, %r833, 512;
	setp.eq.s32 	%p34, %r899, 0;
	@%p34 bra 	$L__BB0_62;
	ld.global.u32 	%r900, [%rd10+180];
	xor.b32  	%r1220, %r1220, %r900;
	ld.global.u32 	%r901, [%rd10+184];
	xor.b32  	%r1219, %r1219, %r901;
	ld.global.u32 	%r902, [%rd10+188];
	xor.b32  	%r1218, %r1218, %r902;
	ld.global.u32 	%r903, [%rd10+192];
	xor.b32  	%r1217, %r1217, %r903;
	ld.global.u32 	%r904, [%rd10+196];
	xor.b32  	%r1216, %r1216, %r904;
$L__BB0_62:
	and.b32  	%r906, %r833, 1024;
	setp.eq.s32 	%p35, %r906, 0;
	@%p35 bra 	$L__BB0_64;
	ld.global.u32 	%r907, [%rd10+200];
	xor.b32  	%r1220, %r1220, %r907;
	ld.global.u32 	%r908, [%rd10+204];
	xor.b32  	%r1219, %r1219, %r908;
	ld.global.u32 	%r909, [%rd10+208];
	xor.b32  	%r1218, %r1218, %r909;
	ld.global.u32 	%r910, [%rd10+212];
	xor.b32  	%r1217, %r1217, %r910;
	ld.global.u32 	%r911, [%rd10+216];
	xor.b32  	%r1216, %r1216, %r911;
$L__BB0_64:
	and.b32  	%r913, %r833, 2048;
	setp.eq.s32 	%p36, %r913, 0;
	@%p36 bra 	$L__BB0_66;
	ld.global.u32 	%r914, [%rd10+220];
	xor.b32  	%r1220, %r1220, %r914;
	ld.global.u32 	%r915, [%rd10+224];
	xor.b32  	%r1219, %r1219, %r915;
	ld.global.u32 	%r916, [%rd10+228];
	xor.b32  	%r1218, %r1218, %r916;
	ld.global.u32 	%r917, [%rd10+232];
	xor.b32  	%r1217, %r1217, %r917;
	ld.global.u32 	%r918, [%rd10+236];
	xor.b32  	%r1216, %r1216, %r918;
$L__BB0_66:
	and.b32  	%r920, %r833, 4096;
	setp.eq.s32 	%p37, %r920, 0;
	@%p37 bra 	$L__BB0_68;
	ld.global.u32 	%r921, [%rd10+240];
	xor.b32  	%r1220, %r1220, %r921;
	ld.global.u32 	%r922, [%rd10+244];
	xor.b32  	%r1219, %r1219, %r922;
	ld.global.u32 	%r923, [%rd10+248];
	xor.b32  	%r1218, %r1218, %r923;
	ld.global.u32 	%r924, [%rd10+252];
	xor.b32  	%r1217, %r1217, %r924;
	ld.global.u32 	%r925, [%rd10+256];
	xor.b32  	%r1216, %r1216, %r925;
$L__BB0_68:
	and.b32  	%r927, %r833, 8192;
	setp.eq.s32 	%p38, %r927, 0;
	@%p38 bra 	$L__BB0_70;
	ld.global.u32 	%r928, [%rd10+260];
	xor.b32  	%r1220, %r1220, %r928;
	ld.global.u32 	%r929, [%rd10+264];
	xor.b32  	%r1219, %r1219, %r929;
	ld.global.u32 	%r930, [%rd10+268];
	xor.b32  	%r1218, %r1218, %r930;
	ld.global.u32 	%r931, [%rd10+272];
	xor.b32  	%r1217, %r1217, %r931;
	ld.global.u32 	%r932, [%rd10+276];
	xor.b32  	%r1216, %r1216, %r932;
$L__BB0_70:
	and.b32  	%r934, %r833, 16384;
	setp.eq.s32 	%p39, %r934, 0;
	@%p39 bra 	$L__BB0_72;
	ld.global.u32 	%r935, [%rd10+280];
	xor.b32  	%r1220, %r1220, %r935;
	ld.global.u32 	%r936, [%rd10+284];
	xor.b32  	%r1219, %r1219, %r936;
	ld.global.u32 	%r937, [%rd10+288];
	xor.b32  	%r1218, %r1218, %r937;
	ld.global.u32 	%r938, [%rd10+292];
	xor.b32  	%r1217, %r1217, %r938;
	ld.global.u32 	%r939, [%rd10+296];
	xor.b32  	%r1216, %r1216, %r939;
$L__BB0_72:
	and.b32  	%r941, %r833, 32768;
	setp.eq.s32 	%p40, %r941, 0;
	@%p40 bra 	$L__BB0_74;
	ld.global.u32 	%r942, [%rd10+300];
	xor.b32  	%r1220, %r1220, %r942;
	ld.global.u32 	%r943, [%rd10+304];
	xor.b32  	%r1219, %r1219, %r943;
	ld.global.u32 	%r944, [%rd10+308];
	xor.b32  	%r1218, %r1218, %r944;
	ld.global.u32 	%r945, [%rd10+312];
	xor.b32  	%r1217, %r1217, %r945;
	ld.global.u32 	%r946, [%rd10+316];
	xor.b32  	%r1216, %r1216, %r946;
$L__BB0_74:
	add.s32 	%r1307, %r1307, 16;
	setp.ne.s32 	%p41, %r1307, 32;
	@%p41 bra 	$L__BB0_42;
	mad.lo.s32 	%r947, %r1301, -31, %r199;
	add.s32 	%r1301, %r947, 1;
	setp.ne.s32 	%p42, %r1301, 5;
	@%p42 bra 	$L__BB0_41;
	st.local.u32 	[%rd4+4], %r1220;
	st.local.v2.u32 	[%rd4+8], {%r1219, %r1218};
	st.local.v2.u32 	[%rd4+16], {%r1217, %r1216};
	setp.ne.s64 	%p43, %rd7, 3;
	@%p43 bra 	$L__BB0_114;
	mov.b32 	%r1216, 0;
	mov.u32 	%r1217, %r1216;
	mov.u32 	%r1218, %r1216;
	mov.u32 	%r1219, %r1216;
	mov.u32 	%r1220, %r1216;
	mov.u32 	%r1393, %r1216;
$L__BB0_78:
	mul.wide.u32 	%rd51, %r1393, 4;
	add.s64 	%rd52, %rd4, %rd51;
	ld.local.u32 	%r374, [%rd52+4];
	shl.b32 	%r375, %r1393, 5;
	mov.b32 	%r1399, 0;
$L__BB0_79:
	.pragma "nounroll";
	shr.u32 	%r950, %r374, %r1399;
	and.b32  	%r951, %r950, 1;
	setp.eq.b32 	%p44, %r951, 1;
	not.pred 	%p45, %p44;
	add.s32 	%r952, %r375, %r1399;
	mul.lo.s32 	%r953, %r952, 5;
	mul.wide.u32 	%rd53, %r953, 4;
	add.s64 	%rd11, %rd8, %rd53;
	@%p45 bra 	$L__BB0_81;
	ld.global.u32 	%r954, [%rd11];
	xor.b32  	%r1220, %r1220, %r954;
	ld.global.u32 	%r955, [%rd11+4];
	xor.b32  	%r1219, %r1219, %r955;
	ld.global.u32 	%r956, [%rd11+8];
	xor.b32  	%r1218, %r1218, %r956;
	ld.global.u32 	%r957, [%rd11+12];
	xor.b32  	%r1217, %r1217, %r957;
	ld.global.u32 	%r958, [%rd11+16];
	xor.b32  	%r1216, %r1216, %r958;
$L__BB0_81:
	and.b32  	%r960, %r950, 2;
	setp.eq.s32 	%p46, %r960, 0;
	@%p46 bra 	$L__BB0_83;
	ld.global.u32 	%r961, [%rd11+20];
	xor.b32  	%r1220, %r1220, %r961;
	ld.global.u32 	%r962, [%rd11+24];
	xor.b32  	%r1219, %r1219, %r962;
	ld.global.u32 	%r963, [%rd11+28];
	xor.b32  	%r1218, %r1218, %r963;
	ld.global.u32 	%r964, [%rd11+32];
	xor.b32  	%r1217, %r1217, %r964;
	ld.global.u32 	%r965, [%rd11+36];
	xor.b32  	%r1216, %r1216, %r965;
$L__BB0_83:
	and.b32  	%r967, %r950, 4;
	setp.eq.s32 	%p47, %r967, 0;
	@%p47 bra 	$L__BB0_85;
	ld.global.u32 	%r968, [%rd11+40];
	xor.b32  	%r1220, %r1220, %r968;
	ld.global.u32 	%r969, [%rd11+44];
	xor.b32  	%r1219, %r1219, %r969;
	ld.global.u32 	%r970, [%rd11+48];
	xor.b32  	%r1218, %r1218, %r970;
	ld.global.u32 	%r971, [%rd11+52];
	xor.b32  	%r1217, %r1217, %r971;
	ld.global.u32 	%r972, [%rd11+56];
	xor.b32  	%r1216, %r1216, %r972;
$L__BB0_85:
	and.b32  	%r974, %r950, 8;
	setp.eq.s32 	%p48, %r974, 0;
	@%p48 bra 	$L__BB0_87;
	ld.global.u32 	%r975, [%rd11+60];
	xor.b32  	%r1220, %r1220, %r975;
	ld.global.u32 	%r976, [%rd11+64];
	xor.b32  	%r1219, %r1219, %r976;
	ld.global.u32 	%r977, [%rd11+68];
	xor.b32  	%r1218, %r1218, %r977;
	ld.global.u32 	%r978, [%rd11+72];
	xor.b32  	%r1217, %r1217, %r978;
	ld.global.u32 	%r979, [%rd11+76];
	xor.b32  	%r1216, %r1216, %r979;
$L__BB0_87:
	and.b32  	%r981, %r950, 16;
	setp.eq.s32 	%p49, %r981, 0;
	@%p49 bra 	$L__BB0_89;
	ld.global.u32 	%r982, [%rd11+80];
	xor.b32  	%r1220, %r1220, %r982;
	ld.global.u32 	%r983, [%rd11+84];
	xor.b32  	%r1219, %r1219, %r983;
	ld.global.u32 	%r984, [%rd11+88];
	xor.b32  	%r1218, %r1218, %r984;
	ld.global.u32 	%r985, [%rd11+92];
	xor.b32  	%r1217, %r1217, %r985;
	ld.global.u32 	%r986, [%rd11+96];
	xor.b32  	%r1216, %r1216, %r986;
$L__BB0_89:
	and.b32  	%r988, %r950, 32;
	setp.eq.s32 	%p50, %r988, 0;
	@%p50 bra 	$L__BB0_91;
	ld.global.u32 	%r989, [%rd11+100];
	xor.b32  	%r1220, %r1220, %r989;
	ld.global.u32 	%r990, [%rd11+104];
	xor.b32  	%r1219, %r1219, %r990;
	ld.global.u32 	%r991, [%rd11+108];
	xor.b32  	%r1218, %r1218, %r991;
	ld.global.u32 	%r992, [%rd11+112];
	xor.b32  	%r1217, %r1217, %r992;
	ld.global.u32 	%r993, [%rd11+116];
	xor.b32  	%r1216, %r1216, %r993;
$L__BB0_91:
	and.b32  	%r995, %r950, 64;
	setp.eq.s32 	%p51, %r995, 0;
	@%p51 bra 	$L__BB0_93;
	ld.global.u32 	%r996, [%rd11+120];
	xor.b32  	%r1220, %r1220, %r996;
	ld.global.u32 	%r997, [%rd11+124];
	xor.b32  	%r1219, %r1219, %r997;
	ld.global.u32 	%r998, [%rd11+128];
	xor.b32  	%r1218, %r1218, %r998;
	ld.global.u32 	%r999, [%rd11+132];
	xor.b32  	%r1217, %r1217, %r999;
	ld.global.u32 	%r1000, [%rd11+136];
	xor.b32  	%r1216, %r1216, %r1000;
$L__BB0_93:
	and.b32  	%r1002, %r950, 128;
	setp.eq.s32 	%p52, %r1002, 0;
	@%p52 bra 	$L__BB0_95;
	ld.global.u32 	%r1003, [%rd11+140];
	xor.b32  	%r1220, %r1220, %r1003;
	ld.global.u32 	%r1004, [%rd11+144];
	xor.b32  	%r1219, %r1219, %r1004;
	ld.global.u32 	%r1005, [%rd11+148];
	xor.b32  	%r1218, %r1218, %r1005;
	ld.global.u32 	%r1006, [%rd11+152];
	xor.b32  	%r1217, %r1217, %r1006;
	ld.global.u32 	%r1007, [%rd11+156];
	xor.b32  	%r1216, %r1216, %r1007;
$L__BB0_95:
	and.b32  	%r1009, %r950, 256;
	setp.eq.s32 	%p53, %r1009, 0;
	@%p53 bra 	$L__BB0_97;
	ld.global.u32 	%r1010, [%rd11+160];
	xor.b32  	%r1220, %r1220, %r1010;
	ld.global.u32 	%r1011, [%rd11+164];
	xor.b32  	%r1219, %r1219, %r1011;
	ld.global.u32 	%r1012, [%rd11+168];
	xor.b32  	%r1218, %r1218, %r1012;
	ld.global.u32 	%r1013, [%rd11+172];
	xor.b32  	%r1217, %r1217, %r1013;
	ld.global.u32 	%r1014, [%rd11+176];
	xor.b32  	%r1216, %r1216, %r1014;
$L__BB0_97:
	and.b32  	%r1016, %r950, 512;
	setp.eq.s32 	%p54, %r1016, 0;
	@%p54 bra 	$L__BB0_99;
	ld.global.u32 	%r1017, [%rd11+180];
	xor.b32  	%r1220, %r1220, %r1017;
	ld.global.u32 	%r1018, [%rd11+184];
	xor.b32  	%r1219, %r1219, %r1018;
	ld.global.u32 	%r1019, [%rd11+188];
	xor.b32  	%r1218, %r1218, %r1019;
	ld.global.u32 	%r1020, [%rd11+192];
	xor.b32  	%r1217, %r1217, %r1020;
	ld.global.u32 	%r1021, [%rd11+196];
	xor.b32  	%r1216, %r1216, %r1021;
$L__BB0_99:
	and.b32  	%r1023, %r950, 1024;
	setp.eq.s32 	%p55, %r1023, 0;
	@%p55 bra 	$L__BB0_101;
	ld.global.u32 	%r1024, [%rd11+200];
	xor.b32  	%r1220, %r1220, %r1024;
	ld.global.u32 	%r1025, [%rd11+204];
	xor.b32  	%r1219, %r1219, %r1025;
	ld.global.u32 	%r1026, [%rd11+208];
	xor.b32  	%r1218, %r1218, %r1026;
	ld.global.u32 	%r1027, [%rd11+212];
	xor.b32  	%r1217, %r1217, %r1027;
	ld.global.u32 	%r1028, [%rd11+216];
	xor.b32  	%r1216, %r1216, %r1028;
$L__BB0_101:
	and.b32  	%r1030, %r950, 2048;
	setp.eq.s32 	%p56, %r1030, 0;
	@%p56 bra 	$L__BB0_103;
	ld.global.u32 	%r1031, [%rd11+220];
	xor.b32  	%r1220, %r1220, %r1031;
	ld.global.u32 	%r1032, [%rd11+224];
	xor.b32  	%r1219, %r1219, %r1032;
	ld.global.u32 	%r1033, [%rd11+228];
	xor.b32  	%r1218, %r1218, %r1033;
	ld.global.u32 	%r1034, [%rd11+232];
	xor.b32  	%r1217, %r1217, %r1034;
	ld.global.u32 	%r1035, [%rd11+236];
	xor.b32  	%r1216, %r1216, %r1035;
$L__BB0_103:
	and.b32  	%r1037, %r950, 4096;
	setp.eq.s32 	%p57, %r1037, 0;
	@%p57 bra 	$L__BB0_105;
	ld.global.u32 	%r1038, [%rd11+240];
	xor.b32  	%r1220, %r1220, %r1038;
	ld.global.u32 	%r1039, [%rd11+244];
	xor.b32  	%r1219, %r1219, %r1039;
	ld.global.u32 	%r1040, [%rd11+248];
	xor.b32  	%r1218, %r1218, %r1040;
	ld.global.u32 	%r1041, [%rd11+252];
	xor.b32  	%r1217, %r1217, %r1041;
	ld.global.u32 	%r1042, [%rd11+256];
	xor.b32  	%r1216, %r1216, %r1042;
$L__BB0_105:
	and.b32  	%r1044, %r950, 8192;
	setp.eq.s32 	%p58, %r1044, 0;
	@%p58 bra 	$L__BB0_107;
	ld.global.u32 	%r1045, [%rd11+260];
	xor.b32  	%r1220, %r1220, %r1045;
	ld.global.u32 	%r1046, [%rd11+264];
	xor.b32  	%r1219, %r1219, %r1046;
	ld.global.u32 	%r1047, [%rd11+268];
	xor.b32  	%r1218, %r1218, %r1047;
	ld.global.u32 	%r1048, [%rd11+272];
	xor.b32  	%r1217, %r1217, %r1048;
	ld.global.u32 	%r1049, [%rd11+276];
	xor.b32  	%r1216, %r1216, %r1049;
$L__BB0_107:
	and.b32  	%r1051, %r950, 16384;
	setp.eq.s32 	%p59, %r1051, 0;
	@%p59 bra 	$L__BB0_109;
	ld.global.u32 	%r1052, [%rd11+280];
	xor.b32  	%r1220, %r1220, %r1052;
	ld.global.u32 	%r1053, [%rd11+284];
	xor.b32  	%r1219, %r1219, %r1053;
	ld.global.u32 	%r1054, [%rd11+288];
	xor.b32  	%r1218, %r1218, %r1054;
	ld.global.u32 	%r1055, [%rd11+292];
	xor.b32  	%r1217, %r1217, %r1055;
	ld.global.u32 	%r1056, [%rd11+296];
	xor.b32  	%r1216, %r1216, %r1056;
$L__BB0_109:
	and.b32  	%r1058, %r950, 32768;
	setp.eq.s32 	%p60, %r1058, 0;
	@%p60 bra 	$L__BB0_111;
	ld.global.u32 	%r1059, [%rd11+300];
	xor.b32  	%r1220, %r1220, %r1059;
	ld.global.u32 	%r1060, [%rd11+304];
	xor.b32  	%r1219, %r1219, %r1060;
	ld.global.u32 	%r1061, [%rd11+308];
	xor.b32  	%r1218, %r1218, %r1061;
	ld.global.u32 	%r1062, [%rd11+312];
	xor.b32  	%r1217, %r1217, %r1062;
	ld.global.u32 	%r1063, [%rd11+316];
	xor.b32  	%r1216, %r1216, %r1063;
$L__BB0_111:
	add.s32 	%r1399, %r1399, 16;
	setp.ne.s32 	%p61, %r1399, 32;
	@%p61 bra 	$L__BB0_79;
	mad.lo.s32 	%r1064, %r1393, -31, %r375;
	add.s32 	%r1393, %r1064, 1;
	setp.ne.s32 	%p62, %r1393, 5;
	@%p62 bra 	$L__BB0_78;
	st.local.u32 	[%rd4+4], %r1220;
	st.local.v2.u32 	[%rd4+8], {%r1219, %r1218};
	st.local.v2.u32 	[%rd4+16], {%r1217, %r1216};
$L__BB0_114:
	shr.u64 	%rd89, %rd6, 2;
	add.s32 	%r1203, %r1203, 1;
	setp.gt.u64 	%p63, %rd6, 3;
	@%p63 bra 	$L__BB0_2;
$L__BB0_115:
	setp.ge.s32 	%p64, %r1575, %r690;
	@%p64 bra 	$L__BB0_148;
	mov.u32 	%r1065, %nctaid.x;
	mul.lo.s32 	%r555, %r1065, %r2;
	mov.u32 	%r1492, %r1575;
$L__BB0_117:
	mul.wide.s32 	%rd54, %r1492, 44;
	add.s64 	%rd15, %rd1, %rd54;
	ld.global.u32 	%r1066, [%rd15+16];
	add.s32 	%r1067, %r1066, -1;
	setp.lt.u32 	%p65, %r1067, 2;
	@%p65 bra 	$L__BB0_142;
	ld.global.u32 	%r1493, [%rd15+28];
	bra.uni 	$L__BB0_143;
$L__BB0_119:
	ld.param.u32 	%r1196, [_Z8simulate17SimulationOptionsP6PersonP17curandStateXORWOWiP5PointiP10PersonInfo_param_3];
	setp.eq.s32 	%p69, %r697, 0;
	setp.ge.s32 	%p70, %r697, %r1196;
	setp.ne.s32 	%p71, %r696, 0;
	setp.lt.s32 	%p72, %r696, %r1196;
	and.pred  	%p1, %p71, %p72;
	or.pred  	%p73, %p69, %p70;
	@%p73 bra 	$L__BB0_124;
	mov.u32 	%r1490, %r1575;
$L__BB0_121:
	mul.wide.s32 	%rd56, %r1490, 44;
	add.s64 	%rd13, %rd1, %rd56;
	ld.global.u8 	%rs4, [%rd13+40];
	setp.eq.s16 	%p78, %rs4, 0;
	@%p78 bra 	$L__BB0_123;
	mov.b16 	%rs5, 1;
	st.global.u8 	[%rd13+24], %rs5;
$L__BB0_123:
	add.s32 	%r1490, %r1490, %r555;
	setp.lt.s32 	%p79, %r1490, %r690;
	@%p79 bra 	$L__BB0_121;
	bra.uni 	$L__BB0_131;
$L__BB0_124:
	not.pred 	%p74, %p1;
	@%p74 bra 	$L__BB0_131;
	mov.u32 	%r1491, %r1575;
$L__BB0_126:
	mul.wide.s32 	%rd55, %r1491, 44;
	add.s64 	%rd14, %rd1, %rd55;
	ld.global.u8 	%rs1, [%rd14+40];
	setp.eq.s16 	%p75, %rs1, 0;
	@%p75 bra 	$L__BB0_130;
	ld.global.u32 	%r1071, [%rd14+16];
	setp.eq.s32 	%p76, %r1071, 2;
	@%p76 bra 	$L__BB0_129;
	mov.b16 	%rs2, 0;
	st.global.u8 	[%rd14+24], %rs2;
	bra.uni 	$L__BB0_130;
$L__BB0_129:
	mov.b16 	%rs3, 1;
	st.global.u8 	[%rd14+24], %rs3;
	mov.b32 	%r1072, 2;
	st.global.u32 	[%rd14+20], %r1072;
$L__BB0_130:
	add.s32 	%r1491, %r1491, %r555;
	setp.lt.s32 	%p77, %r1491, %r690;
	@%p77 bra 	$L__BB0_126;
$L__BB0_131:
	ld.param.u64 	%rd87, [_Z8simulate17SimulationOptionsP6PersonP17curandStateXORWOWiP5PointiP10PersonInfo_param_4];
	cvta.to.global.u64 	%rd16, %rd87;
	mov.u64 	%rd73, __cudart_i2opi_f;
	mov.u32 	%r1506, %r1575;
$L__BB0_132:
	mov.u32 	%r578, %r1219;
	mov.u32 	%r577, %r1218;
	mov.u32 	%r576, %r1217;
	mov.u32 	%r575, %r1216;
	mov.u32 	%r574, %r1523;
	mul.wide.s32 	%rd57, %r1506, 44;
	add.s64 	%rd18, %rd1, %rd57;
	ld.global.u8 	%rs6, [%rd18+24];
	setp.eq.s16 	%p80, %rs6, 0;
	@%p80 bra 	$L__BB0_156;
	ld.global.u32 	%r1073, [%rd18+16];
	setp.eq.s32 	%p81, %r1073, 2;
	mov.u32 	%r1523, %r574;
	mov.u32 	%r1216, %r575;
	mov.u32 	%r1217, %r576;
	mov.u32 	%r1218, %r577;
	mov.u32 	%r1219, %r578;
	@%p81 bra 	$L__BB0_175;
	ld.global.u32 	%r1508, [%rd18+20];
	setp.ne.s32 	%p82, %r1508, 0;
	@%p82 bra 	$L__BB0_137;
	ld.global.f32 	%f33, [%rd18];
	ld.global.f32 	%f34, [%rd18+4];
	ld.global.f32 	%f35, [%rd18+32];
	ld.global.f32 	%f36, [%rd18+36];
	sub.f32 	%f37, %f33, %f35;
	setp.ge.f32 	%p83, %f37, 0f00000000;
	neg.f32 	%f38, %f37;
	selp.f32 	%f39, %f37, %f38, %p83;
	sub.f32 	%f40, %f34, %f36;
	setp.ge.f32 	%p84, %f40, 0f00000000;
	neg.f32 	%f41, %f40;
	selp.f32 	%f42, %f40, %f41, %p84;
	mul.f32 	%f43, %f42, %f42;
	fma.rn.f32 	%f44, %f39, %f39, %f43;
	sqrt.rn.f32 	%f45, %f44;
	setp.geu.f32 	%p85, %f45, %f29;
	mov.b32 	%r1508, 0;
	@%p85 bra 	$L__BB0_137;
	ld.global.f32 	%f46, [%rd18+8];
	ld.global.f32 	%f47, [%rd18+12];
	st.global.f32 	[%rd18+32], %f46;
	st.global.f32 	[%rd18+36], %f47;
	mov.b32 	%r1508, 1;
	st.global.u32 	[%rd18+20], %r1508;
$L__BB0_137:
	setp.ne.s32 	%p86, %r1508, 1;
	@%p86 bra 	$L__BB0_140;
	ld.global.f32 	%f48, [%rd18];
	ld.global.f32 	%f49, [%rd18+4];
	ld.global.f32 	%f50, [%rd18+32];
	ld.global.f32 	%f51, [%rd18+36];
	sub.f32 	%f52, %f48, %f50;
	setp.ge.f32 	%p87, %f52, 0f00000000;
	neg.f32 	%f53, %f52;
	selp.f32 	%f54, %f52, %f53, %p87;
	sub.f32 	%f55, %f49, %f51;
	setp.ge.f32 	%p88, %f55, 0f00000000;
	neg.f32 	%f56, %f55;
	selp.f32 	%f57, %f55, %f56, %p88;
	mul.f32 	%f58, %f57, %f57;
	fma.rn.f32 	%f59, %f54, %f54, %f58;
	sqrt.rn.f32 	%f60, %f59;
	setp.geu.f32 	%p89, %f60, %f29;
	mov.b32 	%r1508, 1;
	@%p89 bra 	$L__BB0_140;
	mov.b32 	%r1508, 2;
	st.global.u32 	[%rd18+20], %r1508;
$L__BB0_140:
	setp.eq.s32 	%p90, %r1508, 2;
	@%p90 bra 	$L__BB0_153;
	ld.global.f32 	%f203, [%rd18+36];
	ld.global.f32 	%f202, [%rd18+32];
	mov.u32 	%r1523, %r574;
	mov.u32 	%r1216, %r575;
	mov.u32 	%r1217, %r576;
	mov.u32 	%r1218, %r577;
	mov.u32 	%r1219, %r578;
	bra.uni 	$L__BB0_158;
$L__BB0_142:
	ld.global.u32 	%r1068, [%rd15+28];
	add.s32 	%r1493, %r1068, 1;
	st.global.u32 	[%rd15+28], %r1493;
$L__BB0_143:
	setp.le.s32 	%p66, %r1493, %r692;
	@%p66 bra 	$L__BB0_145;
	mov.b32 	%r1070, 3;
	st.global.u32 	[%rd15+16], %r1070;
	bra.uni 	$L__BB0_147;
$L__BB0_145:
	setp.le.s32 	%p67, %r1493, %r693;
	@%p67 bra 	$L__BB0_147;
	mov.b32 	%r1069, 2;
	st.global.u32 	[%rd15+16], %r1069;
$L__BB0_147:
	add.s32 	%r1492, %r1492, %r555;
	setp.lt.s32 	%p68, %r1492, %r690;
	@%p68 bra 	$L__BB0_117;
	bra.uni 	$L__BB0_119;
$L__BB0_148:
	setp.ge.s32 	%p120, %r1575, %r690;
	@%p120 bra 	$L__BB0_205;
	mov.u32 	%r1154, %nctaid.x;
	mul.lo.s32 	%r571, %r1154, %r2;
	max.s32 	%r1155, %r690, 1;
	and.b32  	%r572, %r1155, 1;
	and.b32  	%r573, %r1155, 2147483646;
	add.s64 	%rd17, %rd1, 68;
	mov.u32 	%r1535, %r1575;
$L__BB0_150:
	mul.wide.s32 	%rd82, %r1535, 44;
	add.s64 	%rd26, %rd1, %rd82;
	ld.global.u32 	%r638, [%rd26+16];
	add.s32 	%r1156, %r638, -1;
	setp.gt.u32 	%p121, %r1156, 1;
	@%p121 bra 	$L__BB0_202;
	ld.global.u8 	%rs7, [%rd26+24];
	setp.eq.s16 	%p122, %rs7, 0;
	@%p122 bra 	$L__BB0_176;
	setp.gt.s32 	%p123, %r690, 0;
	setp.ne.s32 	%p124, %r638, 2;
	and.pred  	%p125, %p124, %p123;
	@%p125 bra 	$L__BB0_177;
	bra.uni 	$L__BB0_202;
$L__BB0_153:
	setp.eq.s32 	%p91, %r698, 0;
	mov.u32 	%r1523, %r574;
	mov.u32 	%r1216, %r575;
	mov.u32 	%r1217, %r576;
	mov.u32 	%r1218, %r577;
	mov.u32 	%r1219, %r578;
	@%p91 bra 	$L__BB0_175;
	shr.u32 	%r1078, %r1220, 2;
	xor.b32  	%r1079, %r1078, %r1220;
	shl.b32 	%r1080, %r575, 4;
	shl.b32 	%r1081, %r1079, 1;
	xor.b32  	%r1082, %r1081, %r1080;
	xor.b32  	%r1083, %r1082, %r1079;
	xor.b32  	%r584, %r1083, %r575;
	add.s32 	%r1523, %r574, 362437;
	add.s32 	%r1084, %r584, %r1523;
	cvt.rn.f32.u32 	%f61, %r1084;
	fma.rn.f32 	%f62, %f61, 0f2F800000, 0f2F000000;
	setp.geu.f32 	%p92, %f62, %f31;
	mov.u32 	%r1216, %r584;
	mov.u32 	%r1217, %r575;
	mov.u32 	%r1218, %r576;
	mov.u32 	%r1219, %r577;
	mov.u32 	%r1220, %r578;
	@%p92 bra 	$L__BB0_175;
	shr.u32 	%r1085, %r578, 2;
	xor.b32  	%r1086, %r1085, %r578;
	shl.b32 	%r1087, %r584, 4;
	shl.b32 	%r1088, %r1086, 1;
	xor.b32  	%r1089, %r1088, %r1087;
	xor.b32  	%r1090, %r1089, %r1086;
	xor.b32  	%r1216, %r1090, %r584;
	add.s32 	%r1523, %r574, 724874;
	add.s32 	%r1091, %r1216, %r1523;
	cvt.rn.f32.u32 	%f63, %r1091;
	fma.rn.f32 	%f64, %f63, 0f2F800000, 0f2F000000;
	cvt.rn.f32.s32 	%f65, %r698;
	fma.rn.f32 	%f66, %f64, %f65, 0f00000000;
	cvt.rzi.s32.f32 	%r1092, %f66;
	mul.wide.s32 	%rd58, %r1092, 8;
	add.s64 	%rd59, %rd16, %rd58;
	ld.global.f32 	%f202, [%rd59];
	ld.global.f32 	%f203, [%rd59+4];
	st.global.f32 	[%rd18+32], %f202;
	st.global.f32 	[%rd18+36], %f203;
	mov.b32 	%r1093, 0;
	st.global.u32 	[%rd18+20], %r1093;
	mov.u32 	%r1217, %r584;
	mov.u32 	%r1218, %r575;
	mov.u32 	%r1219, %r576;
	mov.u32 	%r1220, %r577;
	bra.uni 	$L__BB0_158;
$L__BB0_156:
	ld.global.f32 	%f67, [%rd18];
	ld.global.f32 	%f68, [%rd18+4];
	ld.global.f32 	%f202, [%rd18+32];
	ld.global.f32 	%f203, [%rd18+36];
	sub.f32 	%f69, %f67, %f202;
	setp.ge.f32 	%p93, %f69, 0f00000000;
	neg.f32 	%f70, %f69;
	selp.f32 	%f71, %f69, %f70, %p93;
	sub.f32 	%f72, %f68, %f203;
	setp.ge.f32 	%p94, %f72, 0f00000000;
	neg.f32 	%f73, %f72;
	selp.f32 	%f74, %f72, %f73, %p94;
	mul.f32 	%f75, %f74, %f74;
	fma.rn.f32 	%f76, %f71, %f71, %f75;
	sqrt.rn.f32 	%f77, %f76;
	setp.geu.f32 	%p95, %f77, %f29;
	mov.u32 	%r1523, %r574;
	mov.u32 	%r1216, %r575;
	mov.u32 	%r1217, %r576;
	mov.u32 	%r1218, %r577;
	mov.u32 	%r1219, %r578;
	@%p95 bra 	$L__BB0_158;
	shr.u32 	%r1094, %r1220, 2;
	xor.b32  	%r1095, %r1094, %r1220;
	shl.b32 	%r1096, %r575, 4;
	shl.b32 	%r1097, %r1095, 1;
	xor.b32  	%r1098, %r1097, %r1096;
	xor.b32  	%r1099, %r1098, %r1095;
	xor.b32  	%r1217, %r1099, %r575;
	add.s32 	%r1100, %r574, %r1217;
	add.s32 	%r1101, %r1100, 362437;
	cvt.rn.f32.u32 	%f78, %r1101;
	fma.rn.f32 	%f79, %f78, 0f2F800000, 0f2F000000;
	fma.rn.f32 	%f202, %f26, %f79, 0f00000000;
	shr.u32 	%r1102, %r578, 2;
	xor.b32  	%r1103, %r1102, %r578;
	shl.b32 	%r1104, %r1217, 4;
	shl.b32 	%r1105, %r1103, 1;
	xor.b32  	%r1106, %r1105, %r1104;
	xor.b32  	%r1107, %r1106, %r1103;
	xor.b32  	%r1216, %r1107, %r1217;
	add.s32 	%r1523, %r574, 724874;
	add.s32 	%r1108, %r1216, %r1523;
	cvt.rn.f32.u32 	%f80, %r1108;
	fma.rn.f32 	%f81, %f80, 0f2F800000, 0f2F000000;
	fma.rn.f32 	%f203, %f26, %f81, 0f00000000;
	st.global.f32 	[%rd18+32], %f202;
	st.global.f32 	[%rd18+36], %f203;
	mov.u32 	%r1218, %r575;
	mov.u32 	%r1219, %r576;
	mov.u32 	%r1220, %r577;
$L__BB0_158:
	ld.global.f32 	%f12, [%rd18+4];
	sub.f32 	%f82, %f203, %f12;
	ld.global.f32 	%f13, [%rd18];
	sub.f32 	%f83, %f202, %f13;
	abs.f32 	%f84, %f83;
	abs.f32 	%f85, %f82;
	setp.gt.f32 	%p96, %f85, %f84;
	selp.f32 	%f86, %f85, %f84, %p96;
	selp.f32 	%f87, %f84, %f85, %p96;
	div.rn.f32 	%f88, %f87, %f86;
	mul.f32 	%f89, %f88, %f88;
	fma.rn.f32 	%f90, %f89, 0f3B33710B, 0fBC807748;
	fma.rn.f32 	%f91, %f90, %f89, 0f3D2CDAB2;
	fma.rn.f32 	%f92, %f91, %f89, 0fBD992D10;
	fma.rn.f32 	%f93, %f92, %f89, 0f3DD9EA6C;
	fma.rn.f32 	%f94, %f93, %f89, 0fBE117CB1;
	fma.rn.f32 	%f95, %f94, %f89, 0f3E4CBCE0;
	fma.rn.f32 	%f96, %f95, %f89, 0fBEAAAA7D;
	mul.f32 	%f97, %f89, %f96;
	fma.rn.f32 	%f98, %f97, %f88, %f88;
	neg.f32 	%f99, %f98;
	fma.rn.f32 	%f100, 0f3F6EE581, 0f3FD774EB, %f99;
	selp.f32 	%f101, %f100, %f98, %p96;
	selp.f32 	%f102, 0f3F6EE581, 0f3FEEE581, %p96;
	selp.f32 	%f103, %f98, %f99, %p96;
	mov.b32 	%r1109, %f83;
	fma.rn.f32 	%f104, %f102, 0f3FD774EB, %f103;
	setp.lt.s32 	%p97, %r1109, 0;
	selp.f32 	%f105, %f104, %f101, %p97;
	add.f32 	%f106, %f85, %f84;
	setp.eq.f32 	%p98, %f86, 0f00000000;
	selp.f32 	%f107, 0f40490FDB, 0f00000000, %p97;
	setp.eq.f32 	%p99, %f84, %f85;
	selp.f32 	%f108, 0f4016CBE4, 0f3F490FDB, %p97;
	selp.f32 	%f109, %f108, %f105, %p99;
	selp.f32 	%f110, %f107, %f109, %p98;
	abs.f32 	%f111, %f106;
	setp.nan.f32 	%p100, %f111, %f111;
	copysign.f32 	%f112, %f82, %f110;
	selp.f32 	%f14, %f106, %f112, %p100;
	mul.f32 	%f113, %f14, 0f3F22F983;
	cvt.rni.s32.f32 	%r1522, %f113;
	cvt.rn.f32.s32 	%f114, %r1522;
	fma.rn.f32 	%f115, %f114, 0fBFC90FDA, %f14;
	fma.rn.f32 	%f116, %f114, 0fB3A22168, %f115;
	fma.rn.f32 	%f205, %f114, 0fA7C234C5, %f116;
	abs.f32 	%f16, %f14;
	setp.ltu.f32 	%p101, %f16, 0f47CE4780;
	mov.u32 	%r1518, %r1522;
	mov.f32 	%f204, %f205;
	@%p101 bra 	$L__BB0_166;
	setp.neu.f32 	%p102, %f16, 0f7F800000;
	@%p102 bra 	$L__BB0_161;
	mov.f32 	%f119, 0f00000000;
	mul.rn.f32 	%f204, %f14, %f119;
	mov.b32 	%r1518, 0;
	bra.uni 	$L__BB0_166;
$L__BB0_161:
	mov.b32 	%r598, %f14;
	mov.b64 	%rd90, 0;
	mov.b32 	%r1515, 0;
$L__BB0_162:
	.pragma "nounroll";
	mul.wide.u32 	%rd61, %r1515, 4;
	mov.u64 	%rd62, __cudart_i2opi_f;
	add.s64 	%rd63, %rd62, %rd61;
	ld.global.nc.u32 	%r1111, [%rd63];
	shl.b32 	%r1112, %r598, 8;
	or.b32  	%r1113, %r1112, -2147483648;
	mad.wide.u32 	%rd64, %r1111, %r1113, %rd90;
	shr.u64 	%rd90, %rd64, 32;
	add.s64 	%rd65, %rd3, %rd61;
	st.local.u32 	[%rd65], %rd64;
	add.s32 	%r1515, %r1515, 1;
	setp.ne.s32 	%p103, %r1515, 6;
	@%p103 bra 	$L__BB0_162;
	shr.u32 	%r1114, %r598, 23;
	st.local.u32 	[%rd3+24], %rd90;
	and.b32  	%r601, %r1114, 31;
	and.b32  	%r1115, %r1114, 224;
	add.s32 	%r1116, %r1115, -128;
	shr.u32 	%r1117, %r1116, 5;
	mul.wide.u32 	%rd66, %r1117, 4;
	sub.s64 	%rd21, %rd3, %rd66;
	ld.local.u32 	%r1516, [%rd21+24];
	ld.local.u32 	%r1517, [%rd21+20];
	setp.eq.s32 	%p104, %r601, 0;
	@%p104 bra 	$L__BB0_165;
	shf.l.wrap.b32 	%r1516, %r1517, %r1516, %r601;
	ld.local.u32 	%r1118, [%rd21+16];
	shf.l.wrap.b32 	%r1517, %r1118, %r1517, %r601;
$L__BB0_165:
	shr.u32 	%r1119, %r1516, 30;
	shf.l.wrap.b32 	%r1120, %r1517, %r1516, 2;
	shl.b32 	%r1121, %r1517, 2;
	shr.u32 	%r1122, %r1120, 31;
	add.s32 	%r1123, %r1122, %r1119;
	neg.s32 	%r1124, %r1123;
	setp.lt.s32 	%p105, %r598, 0;
	selp.b32 	%r1518, %r1124, %r1123, %p105;
	xor.b32  	%r1125, %r1120, %r598;
	shr.s32 	%r1126, %r1120, 31;
	xor.b32  	%r1127, %r1126, %r1120;
	xor.b32  	%r1128, %r1126, %r1121;
	cvt.u64.u32 	%rd67, %r1127;
	shl.b64 	%rd68, %rd67, 32;
	cvt.u64.u32 	%rd69, %r1128;
	or.b64  	%rd70, %rd68, %rd69;
	cvt.rn.f64.s64 	%fd2, %rd70;
	mul.f64 	%fd3, %fd2, 0d3BF921FB54442D19;
	cvt.rn.f32.f64 	%f117, %fd3;
	neg.f32 	%f118, %f117;
	setp.lt.s32 	%p106, %r1125, 0;
	selp.f32 	%f204, %f118, %f117, %p106;
$L__BB0_166:
	add.s32 	%r1130, %r1518, 1;
	mul.rn.f32 	%f120, %f204, %f204;
	and.b32  	%r1131, %r1518, 1;
	setp.eq.b32 	%p108, %r1131, 1;
	selp.f32 	%f121, %f204, 0f3F800000, %p108;
	fma.rn.f32 	%f122, %f120, %f121, 0f00000000;
	fma.rn.f32 	%f123, %f120, 0f37CBAC00, 0fBAB607ED;
	selp.f32 	%f124, 0fB94D4153, %f123, %p108;
	selp.f32 	%f125, 0f3C0885E4, 0f3D2AAABB, %p108;
	fma.rn.f32 	%f126, %f124, %f120, %f125;
	selp.f32 	%f127, 0fBE2AAAA8, 0fBEFFFFFF, %p108;
	fma.rn.f32 	%f128, %f126, %f120, %f127;
	fma.rn.f32 	%f129, %f128, %f122, %f121;
	and.b32  	%r1132, %r1130, 2;
	setp.eq.s32 	%p109, %r1132, 0;
	mov.f32 	%f130, 0f00000000;
	sub.f32 	%f131, %f130, %f129;
	selp.f32 	%f132, %f129, %f131, %p109;
	fma.rn.f32 	%f133, %f29, %f132, %f13;
	max.f32 	%f134, %f133, 0f00000000;
	setp.gt.f32 	%p110, %f134, %f26;
	selp.f32 	%f135, %f26, %f134, %p110;
	st.global.f32 	[%rd18], %f135;
	@%p101 bra 	$L__BB0_174;
	setp.neu.f32 	%p111, %f16, 0f7F800000;
	@%p111 bra 	$L__BB0_169;
	mov.f32 	%f138, 0f00000000;
	mul.rn.f32 	%f205, %f14, %f138;
	mov.b32 	%r1522, 0;
	bra.uni 	$L__BB0_174;
$L__BB0_169:
	mov.b32 	%r610, %f14;
	shl.b32 	%r1134, %r610, 8;
	or.b32  	%r611, %r1134, -2147483648;
	mov.b64 	%rd91, 0;
	mov.b32 	%r1519, 0;
$L__BB0_170:
	.pragma "nounroll";
	mul.wide.u32 	%rd72, %r1519, 4;
	add.s64 	%rd74, %rd73, %rd72;
	ld.global.nc.u32 	%r1135, [%rd74];
	mad.wide.u32 	%rd75, %r1135, %r611, %rd91;
	shr.u64 	%rd91, %rd75, 32;
	add.s64 	%rd76, %rd2, %rd72;
	st.local.u32 	[%rd76], %rd75;
	add.s32 	%r1519, %r1519, 1;
	setp.ne.s32 	%p112, %r1519, 6;
	@%p112 bra 	$L__BB0_170;
	shr.u32 	%r1136, %r610, 23;
	st.local.u32 	[%rd2+24], %rd91;
	and.b32  	%r614, %r1136, 31;
	and.b32  	%r1137, %r1136, 224;
	add.s32 	%r1138, %r1137, -128;
	shr.u32 	%r1139, %r1138, 5;
	mul.wide.u32 	%rd77, %r1139, 4;
	sub.s64 	%rd24, %rd2, %rd77;
	ld.local.u32 	%r1520, [%rd24+24];
	ld.local.u32 	%r1521, [%rd24+20];
	setp.eq.s32 	%p113, %r614, 0;
	@%p113 bra 	$L__BB0_173;
	shf.l.wrap.b32 	%r1520, %r1521, %r1520, %r614;
	ld.local.u32 	%r1140, [%rd24+16];
	shf.l.wrap.b32 	%r1521, %r1140, %r1521, %r614;
$L__BB0_173:
	shr.u32 	%r1141, %r1520, 30;
	shf.l.wrap.b32 	%r1142, %r1521, %r1520, 2;
	shl.b32 	%r1143, %r1521, 2;
	shr.u32 	%r1144, %r1142, 31;
	add.s32 	%r1145, %r1144, %r1141;
	neg.s32 	%r1146, %r1145;
	setp.lt.s32 	%p114, %r610, 0;
	selp.b32 	%r1522, %r1146, %r1145, %p114;
	xor.b32  	%r1147, %r1142, %r610;
	shr.s32 	%r1148, %r1142, 31;
	xor.b32  	%r1149, %r1148, %r1142;
	xor.b32  	%r1150, %r1148, %r1143;
	cvt.u64.u32 	%rd78, %r1149;
	shl.b64 	%rd79, %rd78, 32;
	cvt.u64.u32 	%rd80, %r1150;
	or.b64  	%rd81, %rd79, %rd80;
	cvt.rn.f64.s64 	%fd4, %rd81;
	mul.f64 	%fd5, %fd4, 0d3BF921FB54442D19;
	cvt.rn.f32.f64 	%f136, %fd5;
	neg.f32 	%f137, %f136;
	setp.lt.s32 	%p115, %r1147, 0;
	selp.f32 	%f205, %f137, %f136, %p115;
$L__BB0_174:
	mul.rn.f32 	%f139, %f205, %f205;
	and.b32  	%r1152, %r1522, 1;
	setp.eq.b32 	%p116, %r1152, 1;
	selp.f32 	%f140, 0f3F800000, %f205, %p116;
	fma.rn.f32 	%f141, %f139, %f140, 0f00000000;
	fma.rn.f32 	%f142, %f139, 0f37CBAC00, 0fBAB607ED;
	selp.f32 	%f143, %f142, 0fB94D4153, %p116;
	selp.f32 	%f144, 0f3D2AAABB, 0f3C0885E4, %p116;
	fma.rn.f32 	%f145, %f143, %f139, %f144;
	selp.f32 	%f146, 0fBEFFFFFF, 0fBE2AAAA8, %p116;
	fma.rn.f32 	%f147, %f145, %f139, %f146;
	fma.rn.f32 	%f148, %f147, %f141, %f140;
	and.b32  	%r1153, %r1522, 2;
	setp.eq.s32 	%p117, %r1153, 0;
	mov.f32 	%f149, 0f00000000;
	sub.f32 	%f150, %f149, %f148;
	selp.f32 	%f151, %f148, %f150, %p117;
	fma.rn.f32 	%f152, %f29, %f151, %f12;
	max.f32 	%f153, %f152, 0f00000000;
	setp.gt.f32 	%p118, %f153, %f26;
	selp.f32 	%f154, %f26, %f153, %p118;
	st.global.f32 	[%rd18+4], %f154;
$L__BB0_175:
	add.s32 	%r1506, %r1506, %r555;
	setp.lt.s32 	%p119, %r1506, %r690;
	@%p119 bra 	$L__BB0_132;
	bra.uni 	$L__BB0_148;
$L__BB0_176:
	setp.lt.s32 	%p126, %r690, 1;
	@%p126 bra 	$L__BB0_202;
$L__BB0_177:
	setp.lt.s32 	%p127, %r690, 2;
	mov.b32 	%r1568, 0;
	@%p127 bra 	$L__BB0_194;
	neg.s32 	%r1536, %r1535;
	mov.b32 	%r1543, 0;
	mov.u64 	%rd92, %rd17;
$L__BB0_179:
	setp.eq.s32 	%p128, %r1536, 0;
	mov.u32 	%r1545, %r1216;
	mov.u32 	%r1546, %r1217;
	mov.u32 	%r1547, %r1218;
	mov.u32 	%r1548, %r1219;
	@%p128 bra 	$L__BB0_186;
	ld.global.u8 	%rs8, [%rd92+-44];
	setp.eq.s16 	%p129, %rs8, 0;
	@%p129 bra 	$L__BB0_182;
	ld.global.u32 	%r1160, [%rd92+-48];
	setp.eq.s32 	%p130, %r1160, 2;
	mov.u32 	%r1545, %r1216;
	mov.u32 	%r1546, %r1217;
	mov.u32 	%r1547, %r1218;
	mov.u32 	%r1548, %r1219;
	@%p130 bra 	$L__BB0_186;
$L__BB0_182:
	ld.global.u32 	%r1161, [%rd92+-52];
	add.s32 	%r1162, %r1161, -1;
	setp.lt.u32 	%p131, %r1162, 2;
	mov.u32 	%r1545, %r1216;
	mov.u32 	%r1546, %r1217;
	mov.u32 	%r1547, %r1218;
	mov.u32 	%r1548, %r1219;
	@%p131 bra 	$L__BB0_186;
	ld.global.f32 	%f155, [%rd26];
	ld.global.f32 	%f156, [%rd26+4];
	ld.global.f32 	%f157, [%rd92+-68];
	ld.global.f32 	%f158, [%rd92+-64];
	sub.f32 	%f159, %f155, %f157;
	setp.ge.f32 	%p132, %f159, 0f00000000;
	neg.f32 	%f160, %f159;
	selp.f32 	%f161, %f159, %f160, %p132;
	sub.f32 	%f162, %f156, %f158;
	setp.ge.f32 	%p133, %f162, 0f00000000;
	neg.f32 	%f163, %f162;
	selp.f32 	%f164, %f162, %f163, %p133;
	mul.f32 	%f165, %f164, %f164;
	fma.rn.f32 	%f166, %f161, %f161, %f165;
	sqrt.rn.f32 	%f167, %f166;
	setp.gt.f32 	%p134, %f167, %f27;
	mov.u32 	%r1545, %r1216;
	mov.u32 	%r1546, %r1217;
	mov.u32 	%r1547, %r1218;
	mov.u32 	%r1548, %r1219;
	@%p134 bra 	$L__BB0_186;
	shr.u32 	%r1163, %r1220, 2;
	xor.b32  	%r1164, %r1163, %r1220;
	shl.b32 	%r1165, %r1216, 4;
	shl.b32 	%r1166, %r1164, 1;
	xor.b32  	%r1167, %r1166, %r1165;
	xor.b32  	%r1168, %r1167, %r1164;
	xor.b32  	%r1545, %r1168, %r1216;
	add.s32 	%r1523, %r1523, 362437;
	add.s32 	%r1169, %r1545, %r1523;
	cvt.rn.f32.u32 	%f168, %r1169;
	fma.rn.f32 	%f169, %f168, 0f2F800000, 0f2F000000;
	setp.geu.f32 	%p135, %f169, %f28;
	mov.u32 	%r1546, %r1216;
	mov.u32 	%r1547, %r1217;
	mov.u32 	%r1548, %r1218;
	mov.u32 	%r1220, %r1219;
	@%p135 bra 	$L__BB0_186;
	mov.b32 	%r1170, 1;
	st.global.u32 	[%rd92+-52], %r1170;
	mov.u32 	%r1546, %r1216;
	mov.u32 	%r1547, %r1217;
	mov.u32 	%r1548, %r1218;
	mov.u32 	%r1220, %r1219;
$L__BB0_186:
	add.s32 	%r1171, %r1543, 1;
	setp.eq.s32 	%p136, %r1171, %r1535;
	mov.u32 	%r1216, %r1545;
	mov.u32 	%r1217, %r1546;
	mov.u32 	%r1218, %r1547;
	mov.u32 	%r1219, %r1548;
	@%p136 bra 	$L__BB0_193;
	ld.global.u8 	%rs9, [%rd92];
	setp.eq.s16 	%p137, %rs9, 0;
	@%p137 bra 	$L__BB0_189;
	ld.global.u32 	%r1172, [%rd92+-4];
	setp.eq.s32 	%p138, %r1172, 2;
	mov.u32 	%r1216, %r1545;
	mov.u32 	%r1217, %r1546;
	mov.u32 	%r1218, %r1547;
	mov.u32 	%r1219, %r1548;
	@%p138 bra 	$L__BB0_193;
$L__BB0_189:
	ld.global.u32 	%r1173, [%rd92+-8];
	add.s32 	%r1174, %r1173, -1;
	setp.lt.u32 	%p139, %r1174, 2;
	mov.u32 	%r1216, %r1545;
	mov.u32 	%r1217, %r1546;
	mov.u32 	%r1218, %r1547;
	mov.u32 	%r1219, %r1548;
	@%p139 bra 	$L__BB0_193;
	ld.global.f32 	%f170, [%rd26];
	ld.global.f32 	%f171, [%rd26+4];
	ld.global.f32 	%f172, [%rd92+-24];
	ld.global.f32 	%f173, [%rd92+-20];
	sub.f32 	%f174, %f170, %f172;
	setp.ge.f32 	%p140, %f174, 0f00000000;
	neg.f32 	%f175, %f174;
	selp.f32 	%f176, %f174, %f175, %p140;
	sub.f32 	%f177, %f171, %f173;
	setp.ge.f32 	%p141, %f177, 0f00000000;
	neg.f32 	%f178, %f177;
	selp.f32 	%f179, %f177, %f178, %p141;
	mul.f32 	%f180, %f179, %f179;
	fma.rn.f32 	%f181, %f176, %f176, %f180;
	sqrt.rn.f32 	%f182, %f181;
	setp.gt.f32 	%p142, %f182, %f27;
	mov.u32 	%r1216, %r1545;
	mov.u32 	%r1217, %r1546;
	mov.u32 	%r1218, %r1547;
	mov.u32 	%r1219, %r1548;
	@%p142 bra 	$L__BB0_193;
	shr.u32 	%r1175, %r1220, 2;
	xor.b32  	%r1176, %r1175, %r1220;
	shl.b32 	%r1177, %r1545, 4;
	shl.b32 	%r1178, %r1176, 1;
	xor.b32  	%r1179, %r1178, %r1177;
	xor.b32  	%r1180, %r1179, %r1176;
	xor.b32  	%r1216, %r1180, %r1545;
	add.s32 	%r1523, %r1523, 362437;
	add.s32 	%r1181, %r1216, %r1523;
	cvt.rn.f32.u32 	%f183, %r1181;
	fma.rn.f32 	%f184, %f183, 0f2F800000, 0f2F000000;
	setp.geu.f32 	%p143, %f184, %f28;
	mov.u32 	%r1217, %r1545;
	mov.u32 	%r1218, %r1546;
	mov.u32 	%r1219, %r1547;
	mov.u32 	%r1220, %r1548;
	@%p143 bra 	$L__BB0_193;
	mov.b32 	%r1182, 1;
	st.global.u32 	[%rd92+-8], %r1182;
	mov.u32 	%r1217, %r1545;
	mov.u32 	%r1218, %r1546;
	mov.u32 	%r1219, %r1547;
	mov.u32 	%r1220, %r1548;
$L__BB0_193:
	add.s32 	%r1543, %r1543, 2;
	add.s32 	%r1536, %r1536, 2;
	add.s64 	%rd92, %rd92, 88;
	setp.ne.s32 	%p144, %r1543, %r573;
	mov.u32 	%r1568, %r573;
	@%p144 bra 	$L__BB0_179;
$L__BB0_194:
	mov.u32 	%r676, %r1219;
	mov.u32 	%r675, %r1218;
	mov.u32 	%r674, %r1217;
	mov.u32 	%r673, %r1216;
	setp.eq.s32 	%p145, %r572, 0;
	@%p145 bra 	$L__BB0_202;
	cvt.u64.u32 	%rd29, %r1568;
	setp.eq.s32 	%p146, %r1568, %r1535;
	mov.u32 	%r1216, %r673;
	mov.u32 	%r1217, %r674;
	mov.u32 	%r1218, %r675;
	mov.u32 	%r1219, %r676;
	@%p146 bra 	$L__BB0_202;
	mad.lo.s64 	%rd30, %rd29, 44, %rd1;
	ld.global.u8 	%rs10, [%rd30+24];
	setp.eq.s16 	%p147, %rs10, 0;
	@%p147 bra 	$L__BB0_198;
	ld.global.u32 	%r1183, [%rd30+20];
	setp.eq.s32 	%p148, %r1183, 2;
	mov.u32 	%r1216, %r673;
	mov.u32 	%r1217, %r674;
	mov.u32 	%r1218, %r675;
	mov.u32 	%r1219, %r676;
	@%p148 bra 	$L__BB0_202;
$L__BB0_198:
	ld.global.u32 	%r1184, [%rd30+16];
	add.s32 	%r1185, %r1184, -1;
	setp.lt.u32 	%p149, %r1185, 2;
	mov.u32 	%r1216, %r673;
	mov.u32 	%r1217, %r674;
	mov.u32 	%r1218, %r675;
	mov.u32 	%r1219, %r676;
	@%p149 bra 	$L__BB0_202;
	ld.global.f32 	%f185, [%rd26];
	ld.global.f32 	%f186, [%rd26+4];
	ld.global.f32 	%f187, [%rd30];
	ld.global.f32 	%f188, [%rd30+4];
	sub.f32 	%f189, %f185, %f187;
	setp.ge.f32 	%p150, %f189, 0f00000000;
	neg.f32 	%f190, %f189;
	selp.f32 	%f191, %f189, %f190, %p150;
	sub.f32 	%f192, %f186, %f188;
	setp.ge.f32 	%p151, %f192, 0f00000000;
	neg.f32 	%f193, %f192;
	selp.f32 	%f194, %f192, %f193, %p151;
	mul.f32 	%f195, %f194, %f194;
	fma.rn.f32 	%f196, %f191, %f191, %f195;
	sqrt.rn.f32 	%f197, %f196;
	setp.gt.f32 	%p152, %f197, %f27;
	mov.u32 	%r1216, %r673;
	mov.u32 	%r1217, %r674;
	mov.u32 	%r1218, %r675;
	mov.u32 	%r1219, %r676;
	@%p152 bra 	$L__BB0_202;
	shr.u32 	%r1186, %r1220, 2;
	xor.b32  	%r1187, %r1186, %r1220;
	shl.b32 	%r1188, %r673, 4;
	shl.b32 	%r1189, %r1187, 1;
	xor.b32  	%r1190, %r1189, %r1188;
	xor.b32  	%r1191, %r1190, %r1187;
	xor.b32  	%r1216, %r1191, %r673;
	add.s32 	%r1523, %r1523, 362437;
	add.s32 	%r1192, %r1216, %r1523;
	cvt.rn.f32.u32 	%f198, %r1192;
	fma.rn.f32 	%f199, %f198, 0f2F800000, 0f2F000000;
	setp.geu.f32 	%p153, %f199, %f28;
	mov.u32 	%r1217, %r673;
	mov.u32 	%r1218, %r674;
	mov.u32 	%r1219, %r675;
	mov.u32 	%r1220, %r676;
	@%p153 bra 	$L__BB0_202;
	mov.b32 	%r1193, 1;
	st.global.u32 	[%rd30+16], %r1193;
	mov.u32 	%r1217, %r673;
	mov.u32 	%r1218, %r674;
	mov.u32 	%r1219, %r675;
	mov.u32 	%r1220, %r676;
$L__BB0_202:
	add.s32 	%r1535, %r1535, %r571;
	setp.lt.s32 	%p154, %r1535, %r690;
	@%p154 bra 	$L__BB0_150;
	ld.param.u64 	%rd88, [_Z8simulate17SimulationOptionsP6PersonP17curandStateXORWOWiP5PointiP10PersonInfo_param_6];
	ld.param.u32 	%r1197, [_Z8simulate17SimulationOptionsP6PersonP17curandStateXORWOWiP5PointiP10PersonInfo_param_5];
	mul.lo.s32 	%r630, %r1197, %r690;
	cvta.to.global.u64 	%rd25, %rd88;
$L__BB0_204:
	add.s32 	%r1194, %r1575, %r630;
	mul.wide.s32 	%rd83, %r1194, 12;
	add.s64 	%rd84, %rd25, %rd83;
	mul.wide.s32 	%rd85, %r1575, 44;
	add.s64 	%rd86, %rd1, %rd85;
	ld.global.f32 	%f200, [%rd86];
	ld.global.f32 	%f201, [%rd86+4];
	st.global.f32 	[%rd84], %f200;
	st.global.f32 	[%rd84+4], %f201;
	ld.global.u32 	%r1195, [%rd86+16];
	st.global.u32 	[%rd84+8], %r1195;
	add.s32 	%r1575, %r1575, %r571;
	setp.lt.s32 	%p155, %r1575, %r690;
	@%p155 bra 	$L__BB0_204;
$L__BB0_205:
	ret;

}


// ===== COMPILED SASS (sm_100) =====

	.target	sm_100

	.elftype	@"ET_EXEC"


//--------------------- .note.nv.tkinfo           --------------------------
	.section	.note.nv.tkinfo,"",@"SHT_NOTE"
	.sectionflags	@"SHF_NOTE_NV_TKINFO"
	.tkinfo
        /*0018*/ 	.word	0x00000002
        /*0030*/ 	.string	""
        /*0030*/ 	.string	"ptxas"
        /*0030*/ 	.string	"Cuda compilation tools, release 13.0, V13.0.88"
        /*0030*/ 	.string	"Build cuda_13.0.r13.0/compiler.36424714_0"
        /*0030*/ 	.string	"-arch sm_100 -m 64 "



//--------------------- .note.nv.cuinfo           --------------------------
	.section	.note.nv.cuinfo,"",@"SHT_NOTE"
	.sectionflags	@"SHF_NOTE_NV_CUINFO"
        /*0018*/ 	.short	0x0002
        /*001a*/ 	.short	0x0064
        /*001c*/ 	.short	0x0082
	.zero		2


//--------------------- .nv.info                  --------------------------
	.section	.nv.info,"",@"SHT_CUDA_INFO"
	.align	4


	//----- nvinfo : EIATTR_REGCOUNT
	.align		4
        /*0000*/ 	.byte	0x04, 0x2f
        /*0002*/ 	.short	(.L_11 - .L_10)
	.align		4
.L_10:
        /*0004*/ 	.word	index@(_Z8simulate17SimulationOptionsP6PersonP17curandStateXORWOWiP5PointiP10PersonInfo)
        /*0008*/ 	.word	0x00000020


	//----- nvinfo : EIATTR_FRAME_SIZE
	.align		4
.L_11:
        /*000c*/ 	.byte	0x04, 0x11
        /*000e*/ 	.short	(.L_13 - .L_12)
	.align		4
.L_12:
        /*0010*/ 	.word	index@($__internal_1_$__cuda_sm3x_div_rn_noftz_f32_slowpath)
        /*0014*/ 	.word	0x00000050


	//----- nvinfo : EIATTR_FRAME_SIZE
	.align		4
.L_13:
        /*0018*/ 	.byte	0x04, 0x11
        /*001a*/ 	.short	(.L_15 - .L_14)
	.align		4
.L_14:
        /*001c*/ 	.word	index@($__internal_0_$__cuda_sm20_sqrt_rn_f32_slowpath)
        /*0020*/ 	.word	0x00000050


	//----- nvinfo : EIATTR_FRAME_SIZE
	.align		4
.L_15:
        /*0024*/ 	.byte	0x04, 0x11
        /*0026*/ 	.short	(.L_17 - .L_16)
	.align		4
.L_16:
        /*0028*/ 	.word	index@(_Z8simulate17SimulationOptionsP6PersonP17curandStateXORWOWiP5PointiP10PersonInfo)
        /*002c*/ 	.word	0x00000050


	//----- nvinfo : EIATTR_MIN_STACK_SIZE
	.align		4
.L_17:
        /*0030*/ 	.byte	0x04, 0x12
        /*0032*/ 	.short	(.L_19 - .L_18)
	.align		4
.L_18:
        /*0034*/ 	.word	index@(_Z8simulate17SimulationOptionsP6PersonP17curandStateXORWOWiP5PointiP10PersonInfo)
        /*0038*/ 	.word	0x00000050
.L_19:


//--------------------- .nv.compat                --------------------------
	.section	.nv.compat,"",@"SHT_CUDA_COMPAT_INFO"
	.align	4
        /*0000*/ 	.byte	0x02, 0x09, 0x00, 0x00, 0x02, 0x02, 0x01, 0x00, 0x02, 0x05, 0x05, 0x00, 0x03, 0x07, 0x01, 0x01
        /*0010*/ 	.byte	0x02, 0x03, 0x00, 0x00, 0x02, 0x06, 0x01, 0x00, 0x04, 0x0b, 0x08, 0x00, 0x01, 0x00, 0x00, 0x00
        /*0020*/ 	.byte	0x00, 0x00, 0x00, 0x00


//--------------------- .nv.info._Z8simulate17SimulationOptionsP6PersonP17curandStateXORWOWiP5PointiP10PersonInfo --------------------------
	.section	.nv.info._Z8simulate17SimulationOptionsP6PersonP17curandStateXORWOWiP5PointiP10PersonInfo,"",@"SHT_CUDA_INFO"
	.sectionflags	@""
	.align	4


	//----- nvinfo : EIATTR_CUDA_API_VERSION
	.align		4
        /*0000*/ 	.byte	0x04, 0x37
        /*0002*/ 	.short	(.L_21 - .L_20)
.L_20:
        /*0004*/ 	.word	0x00000082


	//----- nvinfo : EIATTR_KPARAM_INFO
	.align		4
.L_21:
        /*0008*/ 	.byte	0x04, 0x17
        /*000a*/ 	.short	(.L_23 - .L_22)
.L_22:
        /*000c*/ 	.word	0x00000000
        /*0010*/ 	.short	0x0006
        /*0012*/ 	.short	0x0070
        /*0014*/ 	.byte	0x00, 0xf5, 0x21, 0x00


	//----- nvinfo : EIATTR_KPARAM_INFO
	.align		4
.L_23:
        /*0018*/ 	.byte	0x04, 0x17
        /*001a*/ 	.short	(.L_25 - .L_24)
.L_24:
        /*001c*/ 	.word	0x00000000
        /*0020*/ 	.short	0x0005
        /*0022*/ 	.short	0x0068
        /*0024*/ 	.byte	0x00, 0xf0, 0x11, 0x00


	//----- nvinfo : EIATTR_KPARAM_INFO
	.align		4
.L_25:
        /*0028*/ 	.byte	0x04, 0x17
        /*002a*/ 	.short	(.L_27 - .L_26)
.L_26:
        /*002c*/ 	.word	0x00000000
        /*0030*/ 	.short	0x0004
        /*0032*/ 	.short	0x0060
        /*0034*/ 	.byte	0x00, 0xf5, 0x21, 0x00


	//----- nvinfo : EIATTR_KPARAM_INFO
	.align		4
.L_27:
        /*0038*/ 	.byte	0x04, 0x17
        /*003a*/ 	.short	(.L_29 - .L_28)
.L_28:
        /*003c*/ 	.word	0x00000000
        /*0040*/ 	.short	0x0003
        /*0042*/ 	.short	0x0058
        /*0044*/ 	.byte	0x00, 0xf0, 0x11, 0x00


	//----- nvinfo : EIATTR_KPARAM_INFO
	.align		4
.L_29:
        /*0048*/ 	.byte	0x04, 0x17
        /*004a*/ 	.short	(.L_31 - .L_30)
.L_30:
        /*004c*/ 	.word	0x00000000
        /*0050*/ 	.short	0x0002
        /*0052*/ 	.short	0x0050
        /*0054*/ 	.byte	0x00, 0xf5, 0x21, 0x00


	//----- nvinfo : EIATTR_KPARAM_INFO
	.align		4
.L_31:
        /*0058*/ 	.byte	0x04, 0x17
        /*005a*/ 	.short	(.L_33 - .L_32)
.L_32:
        /*005c*/ 	.word	0x00000000
        /*0060*/ 	.short	0x0001
        /*0062*/ 	.short	0x0048
        /*0064*/ 	.byte	0x00, 0xf5, 0x21, 0x00


	//----- nvinfo : EIATTR_KPARAM_INFO
	.align		4
.L_33:
        /*0068*/ 	.byte	0x04, 0x17
        /*006a*/ 	.short	(.L_35 - .L_34)
.L_34:
        /*006c*/ 	.word	0x00000000
        /*0070*/ 	.short	0x0000
        /*0072*/ 	.short	0x0000
        /*0074*/ 	.byte	0x00, 0xf0, 0x21, 0x01


	//----- nvinfo : EIATTR_SPARSE_MMA_MASK
	.align		4
.L_35:
        /*0078*/ 	.byte	0x03, 0x50
        /*007a*/ 	.short	0x0000


	//----- nvinfo : EIATTR_MAXREG_COUNT
	.align		4
        /*007c*/ 	.byte	0x03, 0x1b
        /*007e*/ 	.short	0x00ff


	//----- nvinfo : EIATTR_MERCURY_ISA_VERSION
	.align		4
        /*0080*/ 	.byte	0x03, 0x5f
        /*0082*/ 	.short	0x0101


	//----- nvinfo : EIATTR_VRC_CTA_INIT_COUNT
	.align		4
        /*0084*/ 	.byte	0x02, 0x4a
	.zero		1
	.zero		1


	//----- nvinfo : EIATTR_EXIT_INSTR_OFFSETS
	.align		4
        /*0088*/ 	.byte	0x04, 0x1c
        /*008a*/ 	.short	(.L_37 - .L_36)


	//   ....[0]....
.L_36:
        /*008c*/ 	.word	0x000046a0


	//   ....[1]....
        /*0090*/ 	.word	0x00005ad0


	//----- nvinfo : EIATTR_CRS_STACK_SIZE
	.align		4
.L_37:
        /*0094*/ 	.byte	0x04, 0x1e
        /*0096*/ 	.short	(.L_39 - .L_38)
.L_38:
        /*0098*/ 	.word	0x00000000


	//----- nvinfo : EIATTR_CBANK_PARAM_SIZE
	.align		4
.L_39:
        /*009c*/ 	.byte	0x03, 0x19
        /*009e*/ 	.short	0x0078


	//----- nvinfo : EIATTR_PARAM_CBANK
	.align		4
        /*00a0*/ 	.byte	0x04, 0x0a
        /*00a2*/ 	.short	(.L_41 - .L_40)
	.align		4
.L_40:
        /*00a4*/ 	.word	index@(.nv.constant0._Z8simulate17SimulationOptionsP6PersonP17curandStateXORWOWiP5PointiP10PersonInfo)
        /*00a8*/ 	.short	0x0380
        /*00aa*/ 	.short	0x0078


	//----- nvinfo : EIATTR_SW_WAR
	.align		4
.L_41:
        /*00ac*/ 	.byte	0x04, 0x36
        /*00ae*/ 	.short	(.L_43 - .L_42)
.L_42:
        /*00b0*/ 	.word	0x00000008
.L_43:


//--------------------- .nv.callgraph             --------------------------
	.section	.nv.callgraph,"",@"SHT_CUDA_CALLGRAPH"
	.align	4
	.sectionentsize	8
	.align		4
        /*0000*/ 	.word	0x00000000
	.align		4
        /*0004*/ 	.word	0xffffffff
	.align		4
        /*0008*/ 	.word	0x00000000
	.align		4
        /*000c*/ 	.word	0xfffffffe
	.align		4
        /*0010*/ 	.word	0x00000000
	.align		4
        /*0014*/ 	.word	0xfffffffd
	.align		4
        /*0018*/ 	.word	0x00000000
	.align		4
        /*001c*/ 	.word	0xfffffffc


//--------------------- .nv.constant4             --------------------------
	.section	.nv.constant4,"a",@progbits
	.align	8
	.align		8
.nv.constant4:
        /*0000*/ 	.dword	precalc_xorwow_matrix
	.align		8
        /*0008*/ 	.dword	precalc_xorwow_offset_matrix
	.align		8
        /*0010*/ 	.dword	mrg32k3aM1
	.align		8
        /*0018*/ 	.dword	mrg32k3aM2
	.align		8
        /*0020*/ 	.dword	mrg32k3aM1SubSeq
	.align		8
        /*0028*/ 	.dword	mrg32k3aM2SubSeq
	.align		8
        /*0030*/ 	.dword	mrg32k3aM1Seq
	.align		8
        /*0038*/ 	.dword	mrg32k3aM2Seq
	.align		8
        /*0040*/ 	.dword	__cudart_i2opi_f


//--------------------- .nv.constant3             --------------------------
	.section	.nv.constant3,"a",@progbits
	.align	8
.nv.constant3:
	.type		__cr_lgamma_table,@object
	.size		__cr_lgamma_table,(.L_8 - __cr_lgamma_table)
__cr_lgamma_table:
        /*0000*/ 	.byte	0x00, 0x00, 0x00, 0x00, 0x00, 0x00, 0x00, 0x00, 0x00, 0x00, 0x00, 0x00, 0x00, 0x00, 0x00, 0x00
        /*0010*/ 	.byte	0xef, 0x39, 0xfa, 0xfe, 0x42, 0x2e, 0xe6, 0x3f, 0x02, 0x20, 0x2a, 0xfa, 0x0b, 0xab, 0xfc, 0x3f
        /*0020*/ 	.byte	0xf9, 0x2c, 0x92, 0x7c, 0xa7, 0x6c, 0x09, 0x40, 0xc9, 0x79, 0x44, 0x3c, 0x64, 0x26, 0x13, 0x40
        /*0030*/ 	.byte	0xca, 0x01, 0xcf, 0x3a, 0x27, 0x51, 0x1a, 0x40, 0x30, 0xcc, 0x2d, 0xf3, 0xe1, 0x0c, 0x21, 0x40
        /*0040*/ 	.byte	0x0d, 0xb7, 0xfc, 0x82, 0x8e, 0x35, 0x25, 0x40
.L_8:


//--------------------- .text._Z8simulate17SimulationOptionsP6PersonP17curandStateXORWOWiP5PointiP10PersonInfo --------------------------
	.section	.text._Z8simulate17SimulationOptionsP6PersonP17curandStateXORWOWiP5PointiP10PersonInfo,"ax",@progbits
	.align	128
        .global         _Z8simulate17SimulationOptionsP6PersonP17curandStateXORWOWiP5PointiP10PersonInfo
        .type           _Z8simulate17SimulationOptionsP6PersonP17curandStateXORWOWiP5PointiP10PersonInfo,@function
        .size           _Z8simulate17SimulationOptionsP6PersonP17curandStateXORWOWiP5PointiP10PersonInfo,(.L_x_100 - _Z8simulate17SimulationOptionsP6PersonP17curandStateXORWOWiP5PointiP10PersonInfo)
        .other          _Z8simulate17SimulationOptionsP6PersonP17curandStateXORWOWiP5PointiP10PersonInfo,@"STO_CUDA_ENTRY STV_DEFAULT"
_Z8simulate17SimulationOptionsP6PersonP17curandStateXORWOWiP5PointiP10PersonInfo:
.text._Z8simulate17SimulationOptionsP6PersonP17curandStateXORWOWiP5PointiP10PersonInfo:
[----:B------:R-:W0:Y:S01]  /*0000*/  LDC R1, c[0x0][0x37c] ;  /* 0x0000df00ff017b82 */ /* 0x000e220000000800 */
[----:B------:R-:W1:Y:S07]  /*0010*/  S2R R0, SR_TID.X ;  /* 0x0000000000007919 */ /* 0x000e6e0000002100 */
[----:B------:R-:W1:Y:S01]  /*0020*/  S2UR UR4, SR_CTAID.X ;  /* 0x00000000000479c3 */ /* 0x000e620000002500 */
[----:B------:R-:W2:Y:S01]  /*0030*/  LDCU.64 UR8, c[0x0][0x358] ;  /* 0x00006b00ff0877ac */ /* 0x000ea20008000a00 */
[----:B0-----:R-:W-:-:S06]  /*0040*/  VIADD R1, R1, 0xffffffb0 ;  /* 0xffffffb001017836 */ /* 0x001fcc0000000000 */
[----:B------:R-:W1:Y:S08]  /*0050*/  LDC R9, c[0x0][0x360] ;  /* 0x0000d800ff097b82 */ /* 0x000e700000000800 */
[----:B------:R-:W0:Y:S01]  /*0060*/  LDC.64 R10, c[0x0][0x3d0] ;  /* 0x0000f400ff0a7b82 */ /* 0x000e220000000a00 */
[----:B-1----:R-:W-:-:S04]  /*0070*/  IMAD R15, R9, UR4, R0 ;  /* 0x00000004090f7c24 */ /* 0x002fc8000f8e0200 */
[----:B0-----:R-:W-:-:S05]  /*0080*/  IMAD.WIDE R10, R15, 0x30, R10 ;  /* 0x000000300f0a7825 */ /* 0x001fca00078e020a */
[----:B--2---:R-:W2:Y:S04]  /*0090*/  LDG.E.64 R2, desc[UR8][R10.64+0x18] ;  /* 0x000018080a027981 */ /* 0x004ea8000c1e1b00 */
[----:B------:R-:W3:Y:S04]  /*00a0*/  LDG.E R4, desc[UR8][R10.64+0x20] ;  /* 0x000020080a047981 */ /* 0x000ee8000c1e1900 */
[----:B------:R-:W4:Y:S01]  /*00b0*/  LDG.E.64 R6, desc[UR8][R10.64+0x28] ;  /* 0x000028080a067981 */ /* 0x000f22000c1e1b00 */
[----:B------:R-:W-:-:S03]  /*00c0*/  IMAD.MOV.U32 R0, RZ, RZ, R15 ;  /* 0x000000ffff007224 */ /* 0x000fc600078e000f */
[----:B--2---:R0:W-:Y:S04]  /*00d0*/  STL.64 [R1+0x38], R2 ;  /* 0x0000380201007387 */ /* 0x0041e80000100a00 */
[----:B---3--:R1:W-:Y:S04]  /*00e0*/  STL [R1+0x40], R4 ;  /* 0x0000400401007387 */ /* 0x0083e80000100800 */
[----:B----4-:R2:W-:Y:S01]  /*00f0*/  STL.64 [R1+0x48], R6 ;  /* 0x0000480601007387 */ /* 0x0105e20000100a00 */
[----:B0-----:R-:W-:-:S06]  /*0100*/  CS2R R2, SR_CLOCKLO ;  /* 0x0000000000027805 */ /* 0x001fcc0000015000 */
[----:B------:R-:W-:Y:S01]  /*0110*/  LOP3.LUT R2, R2, 0xaad26b49, RZ, 0x3c, !PT ;  /* 0xaad26b4902027812 */ /* 0x000fe200078e3cff */
[----:B------:R-:W-:Y:S01]  /*0120*/  BSSY.RECONVERGENT B0, `(.L_x_0) ;  /* 0x000025f000007945 */ /* 0x000fe20003800200 */
[----:B-1----:R-:W-:Y:S02]  /*0130*/  LOP3.LUT R4, R3, 0xf7dcefdd, RZ, 0x3c, !PT ;  /* 0xf7dcefdd03047812 */ /* 0x002fe400078e3cff */
[----:B------:R-:W-:Y:S01]  /*0140*/  ISETP.NE.AND P0, PT, R15, RZ, PT ;  /* 0x000000ff0f00720c */ /* 0x000fe20003f05270 */
[----:B------:R-:W-:Y:S02]  /*0150*/  IMAD R3, R2, 0x4182bed5, RZ ;  /* 0x4182bed502037824 */ /* 0x000fe400078e02ff */
[----:B------:R-:W-:Y:S02]  /*0160*/  IMAD R4, R4, -0x658354e5, RZ ;  /* 0x9a7cab1b04047824 */ /* 0x000fe400078e02ff */
[C---:B--2---:R-:W-:Y:S02]  /*0170*/  VIADD R7, R3.reuse, 0x75bcd15 ;  /* 0x075bcd1503077836 */ /* 0x044fe40000000000 */
[----:B------:R-:W-:Y:S01]  /*0180*/  VIADD R5, R4, 0x1f123bb5 ;  /* 0x1f123bb504057836 */ /* 0x000fe20000000000 */
[----:B------:R-:W-:-:S02]  /*0190*/  IADD3 R6, PT, PT, R3, 0x64f0c9, R4 ;  /* 0x0064f0c903067810 */ /* 0x000fc40007ffe004 */
[----:B------:R-:W-:Y:S02]  /*01a0*/  LOP3.LUT R2, R4, 0x5491333, RZ, 0x3c, !PT ;  /* 0x0549133304027812 */ /* 0x000fe400078e3cff */
[C---:B------:R-:W-:Y:S01]  /*01b0*/  LOP3.LUT R4, R3.reuse, 0x159a55e5, RZ, 0x3c, !PT ;  /* 0x159a55e503047812 */ /* 0x040fe200078e3cff */
[----:B------:R-:W-:Y:S01]  /*01c0*/  VIADD R3, R3, 0x583f19 ;  /* 0x00583f1903037836 */ /* 0x000fe20000000000 */
[----:B------:R0:W-:Y:S04]  /*01d0*/  STL.64 [R1+0x20], R6 ;  /* 0x0000200601007387 */ /* 0x0001e80000100a00 */
[----:B------:R0:W-:Y:S04]  /*01e0*/  STL.64 [R1+0x28], R4 ;  /* 0x0000280401007387 */ /* 0x0001e80000100a00 */
[----:B------:R0:W-:Y:S01]  /*01f0*/  STL.64 [R1+0x30], R2 ;  /* 0x0000300201007387 */ /* 0x0001e20000100a00 */
[----:B------:R-:W-:Y:S05]  /*0200*/  @!P0 BRA `(.L_x_1) ;  /* 0x0000002400408947 */ /* 0x000fea0003800000 */
[----:B------:R-:W-:Y:S01]  /*0210*/  SHF.R.S32.HI R16, RZ, 0x1f, R15 ;  /* 0x0000001fff107819 */ /* 0x000fe2000001140f */
[----:B------:R-:W-:Y:S02]  /*0220*/  VIADD R14, R1, 0x20 ;  /* 0x00000020010e7836 */ /* 0x000fe40000000000 */
[----:B------:R-:W-:-:S07]  /*0230*/  IMAD.MOV.U32 R8, RZ, RZ, RZ ;  /* 0x000000ffff087224 */ /* 0x000fce00078e00ff */
.L_x_10:
[----:B------:R-:W-:Y:S01]  /*0240*/  LOP3.LUT R22, R15, 0x3, RZ, 0xc0, !PT ;  /* 0x000000030f167812 */ /* 0x000fe200078ec0ff */
[----:B------:R-:W-:Y:S03]  /*0250*/  BSSY.RECONVERGENT B1, `(.L_x_2) ;  /* 0x0000245000017945 */ /* 0x000fe60003800200 */
[----:B------:R-:W-:-:S04]  /*0260*/  ISETP.NE.U32.AND P0, PT, R22, RZ, PT ;  /* 0x000000ff1600720c */ /* 0x000fc80003f05070 */
[----:B------:R-:W-:-:S13]  /*0270*/  ISETP.NE.AND.EX P0, PT, RZ, RZ, PT, P0 ;  /* 0x000000ffff00720c */ /* 0x000fda0003f05300 */
[----:B-123--:R-:W-:Y:S05]  /*0280*/  @!P0 BRA `(.L_x_3) ;  /* 0x0000002400048947 */ /* 0x00efea0003800000 */
[----:B------:R-:W1:Y:S01]  /*0290*/  LDC.64 R10, c[0x4][RZ] ;  /* 0x01000000ff0a7b82 */ /* 0x000e620000000a00 */
[----:B------:R-:W-:Y:S01]  /*02a0*/  IMAD.MOV.U32 R17, RZ, RZ, RZ ;  /* 0x000000ffff117224 */ /* 0x000fe200078e00ff */
[----:B0-----:R-:W-:Y:S02]  /*02b0*/  CS2R R2, SRZ ;  /* 0x0000000000027805 */ /* 0x001fe4000001ff00 */
[----:B------:R-:W-:Y:S01]  /*02c0*/  CS2R R4, SRZ ;  /* 0x0000000000047805 */ /* 0x000fe2000001ff00 */
[----:B------:R-:W-:Y:S02]  /*02d0*/  IMAD.MOV.U32 R7, RZ, RZ, RZ ;  /* 0x000000ffff077224 */ /* 0x000fe400078e00ff */
[----:B-1----:R-:W-:-:S07]  /*02e0*/  IMAD.WIDE.U32 R10, R8, 0xc80, R10 ;  /* 0x00000c80080a7825 */ /* 0x002fce00078e000a */
.L_x_5:
[----:B------:R-:W-:-:S06]  /*02f0*/  IMAD R18, R17, 0x4, R14 ;  /* 0x0000000411127824 */ /* 0x000fcc00078e020e */
[----:B------:R-:W5:Y:S01]  /*0300*/  LDL R18, [R18+0x4] ;  /* 0x0000040012127983 */ /* 0x000f620000100800 */
[----:B------:R-:W-:Y:S01]  /*0310*/  IMAD.SHL.U32 R19, R17, 0x20, RZ ;  /* 0x0000002011137824 */ /* 0x000fe200078e00ff */
[----:B------:R-:W-:-:S06]  /*0320*/  UMOV UR4, URZ ;  /* 0x000000ff00047c82 */ /* 0x000fcc0008000000 */
.L_x_4:
[----:B-----5:R-:W-:Y:S01]  /*0330*/  SHF.R.U32.HI R25, RZ, UR4, R18 ;  /* 0x00000004ff197c19 */ /* 0x020fe20008011612 */
[----:B------:R-:W-:-:S03]  /*0340*/  VIADD R12, R19, UR4 ;  /* 0x00000004130c7c36 */ /* 0x000fc60008000000 */
[----:B------:R-:W-:-:S04]  /*0350*/  LOP3.LUT R13, R25, 0x1, RZ, 0xc0, !PT ;  /* 0x00000001190d7812 */ /* 0x000fc800078ec0ff */
[----:B------:R-:W-:Y:S01]  /*0360*/  ISETP.NE.U32.AND P0, PT, R13, 0x1, PT ;  /* 0x000000010d00780c */ /* 0x000fe20003f05070 */
[----:B------:R-:W-:-:S03]  /*0370*/  IMAD R13, R12, 0x5, RZ ;  /* 0x000000050c0d7824 */ /* 0x000fc600078e02ff */
[----:B------:R-:W-:Y:S01]  /*0380*/  R2P PR, R25, 0x7e ;  /* 0x0000007e19007804 */ /* 0x000fe20000000000 */
[----:B------:R-:W-:-:S08]  /*0390*/  IMAD.WIDE.U32 R12, R13, 0x4, R10 ;  /* 0x000000040d0c7825 */ /* 0x000fd000078e000a */
[----:B------:R-:W2:Y:S04]  /*03a0*/  @!P0 LDG.E R24, desc[UR8][R12.64+0x10] ;  /* 0x000010080c188981 */ /* 0x000ea8000c1e1900 */
[----:B------:R-:W3:Y:S04]  /*03b0*/  @P1 LDG.E R26, desc[UR8][R12.64+0x24] ;  /* 0x000024080c1a1981 */ /* 0x000ee8000c1e1900 */
[----:B------:R-:W4:Y:S04]  /*03c0*/  @P2 LDG.E R28, desc[UR8][R12.64+0x38] ;  /* 0x000038080c1c2981 */ /* 0x000f28000c1e1900 */
[----:B------:R-:W4:Y:S04]  /*03d0*/  @!P0 LDG.E R20, desc[UR8][R12.64] ;  /* 0x000000080c148981 */ /* 0x000f28000c1e1900 */
[----:B------:R-:W4:Y:S04]  /*03e0*/  @P3 LDG.E R21, desc[UR8][R12.64+0x4c] ;  /* 0x00004c080c153981 */ /* 0x000f28000c1e1900 */
[----:B------:R-:W4:Y:S04]  /*03f0*/  @!P0 LDG.E R23, desc[UR8][R12.64+0xc] ;  /* 0x00000c080c178981 */ /* 0x000f28000c1e1900 */
[----:B------:R-:W4:Y:S01]  /*0400*/  @P4 LDG.E R27, desc[UR8][R12.64+0x54] ;  /* 0x000054080c1b4981 */ /* 0x000f22000c1e1900 */
[----:B--2---:R-:W-:-:S03]  /*0410*/  @!P0 LOP3.LUT R3, R3, R24, RZ, 0x3c, !PT ;  /* 0x0000001803038212 */ /* 0x004fc600078e3cff */
[----:B------:R-:W2:Y:S01]  /*0420*/  @P4 LDG.E R24, desc[UR8][R12.64+0x60] ;  /* 0x000060080c184981 */ /* 0x000ea2000c1e1900 */
[----:B---3--:R-:W-:-:S03]  /*0430*/  @P1 LOP3.LUT R3, R3, R26, RZ, 0x3c, !PT ;  /* 0x0000001a03031212 */ /* 0x008fc600078e3cff */
[----:B------:R-:W3:Y:S01]  /*0440*/  @P5 LDG.E R26, desc[UR8][R12.64+0x74] ;  /* 0x000074080c1a5981 */ /* 0x000ee2000c1e1900 */
[----:B----4-:R-:W-:Y:S02]  /*0450*/  @P2 LOP3.LUT R3, R3, R28, RZ, 0x3c, !PT ;  /* 0x0000001c03032212 */ /* 0x010fe400078e3cff */
[----:B------:R-:W-:Y:S02]  /*0460*/  @!P0 LOP3.LUT R7, R7, R20, RZ, 0x3c, !PT ;  /* 0x0000001407078212 */ /* 0x000fe400078e3cff */
[----:B------:R-:W4:Y:S01]  /*0470*/  @!P0 LDG.E R20, desc[UR8][R12.64+0x8] ;  /* 0x000008080c148981 */ /* 0x000f22000c1e1900 */
[----:B------:R-:W-:-:S03]  /*0480*/  @P3 LOP3.LUT R3, R3, R21, RZ, 0x3c, !PT ;  /* 0x0000001503033212 */ /* 0x000fc600078e3cff */
[----:B------:R-:W3:Y:S01]  /*0490*/  @!P0 LDG.E R21, desc[UR8][R12.64+0x4] ;  /* 0x000004080c158981 */ /* 0x000ee2000c1e1900 */
[----:B------:R-:W-:-:S03]  /*04a0*/  @!P0 LOP3.LUT R2, R2, R23, RZ, 0x3c, !PT ;  /* 0x0000001702028212 */ /* 0x000fc600078e3cff */
[----:B------:R-:W3:Y:S01]  /*04b0*/  @P1 LDG.E R23, desc[UR8][R12.64+0x20] ;  /* 0x000020080c171981 */ /* 0x000ee2000c1e1900 */
[----:B--2---:R-:W-:-:S03]  /*04c0*/  @P4 LOP3.LUT R3, R3, R24, RZ, 0x3c, !PT ;  /* 0x0000001803034212 */ /* 0x004fc600078e3cff */
[----:B------:R-:W2:Y:S01]  /*04d0*/  @P1 LDG.E R24, desc[UR8][R12.64+0x1c] ;  /* 0x00001c080c181981 */ /* 0x000ea2000c1e1900 */
[----:B----4-:R-:W-:-:S03]  /*04e0*/  @!P0 LOP3.LUT R5, R5, R20, RZ, 0x3c, !PT ;  /* 0x0000001405058212 */ /* 0x010fc600078e3cff */
[----:B------:R-:W4:Y:S01]  /*04f0*/  @P1 LDG.E R20, desc[UR8][R12.64+0x14] ;  /* 0x000014080c141981 */ /* 0x000f22000c1e1900 */
[----:B---3--:R-:W-:-:S03]  /*0500*/  @!P0 LOP3.LUT R4, R4, R21, RZ, 0x3c, !PT ;  /* 0x0000001504048212 */ /* 0x008fc600078e3cff */
[----:B------:R-:W3:Y:S01]  /*0510*/  @P1 LDG.E R21, desc[UR8][R12.64+0x18] ;  /* 0x000018080c151981 */ /* 0x000ee2000c1e1900 */
[----:B------:R-:W-:-:S03]  /*0520*/  @P5 LOP3.LUT R3, R3, R26, RZ, 0x3c, !PT ;  /* 0x0000001a03035212 */ /* 0x000fc600078e3cff */
[----:B------:R-:W3:Y:S01]  /*0530*/  @P6 LDG.E R26, desc[UR8][R12.64+0x88] ;  /* 0x000088080c1a6981 */ /* 0x000ee2000c1e1900 */
[----:B------:R-:W-:-:S03]  /*0540*/  @P1 LOP3.LUT R2, R2, R23, RZ, 0x3c, !PT ;  /* 0x0000001702021212 */ /* 0x000fc600078e3cff */
[----:B------:R-:W3:Y:S01]  /*0550*/  @P2 LDG.E R23, desc[UR8][R12.64+0x34] ;  /* 0x000034080c172981 */ /* 0x000ee2000c1e1900 */
[----:B--2---:R-:W-:-:S03]  /*0560*/  @P1 LOP3.LUT R5, R5, R24, RZ, 0x3c, !PT ;  /* 0x0000001805051212 */ /* 0x004fc600078e3cff */
[----:B------:R-:W2:Y:S01]  /*0570*/  @P2 LDG.E R24, desc[UR8][R12.64+0x30] ;  /* 0x000030080c182981 */ /* 0x000ea2000c1e1900 */
[----:B----4-:R-:W-:-:S03]  /*0580*/  @P1 LOP3.LUT R7, R7, R20, RZ, 0x3c, !PT ;  /* 0x0000001407071212 */ /* 0x010fc600078e3cff */
[----:B------:R-:W4:Y:S01]  /*0590*/  @P2 LDG.E R20, desc[UR8][R12.64+0x28] ;  /* 0x000028080c142981 */ /* 0x000f22000c1e1900 */
[----:B---3--:R-:W-:-:S03]  /*05a0*/  @P1 LOP3.LUT R4, R4, R21, RZ, 0x3c, !PT ;  /* 0x0000001504041212 */ /* 0x008fc600078e3cff */
        /* <DEDUP_REMOVED lines=21> */
[----:B------:R-:W-:Y:S02]  /*0700*/  @P4 LOP3.LUT R4, R4, R27, RZ, 0x3c, !PT ;  /* 0x0000001b04044212 */ /* 0x000fe400078e3cff */
[----:B------:R-:W-:Y:S01]  /*0710*/  LOP3.LUT P0, RZ, R25, 0x80, RZ, 0xc0, !PT ;  /* 0x0000008019ff7812 */ /* 0x000fe2000780c0ff */
        /* <DEDUP_REMOVED lines=20> */
[----:B------:R-:W-:Y:S02]  /*0860*/  @P0 LOP3.LUT R3, R3, R26, RZ, 0x3c, !PT ;  /* 0x0000001a03030212 */ /* 0x000fe400078e3cff */
[----:B------:R-:W-:Y:S02]  /*0870*/  @P0 LOP3.LUT R2, R2, R23, RZ, 0x3c, !PT ;  /* 0x0000001702020212 */ /* 0x000fe400078e3cff */
[----:B--2---:R-:W-:Y:S02]  /*0880*/  @P0 LOP3.LUT R5, R5, R24, RZ, 0x3c, !PT ;  /* 0x0000001805050212 */ /* 0x004fe400078e3cff */
[----:B----4-:R-:W-:Y:S02]  /*0890*/  @P0 LOP3.LUT R7, R7, R20, RZ, 0x3c, !PT ;  /* 0x0000001407070212 */ /* 0x010fe400078e3cff */
[----:B---3--:R-:W-:-:S02]  /*08a0*/  @P0 LOP3.LUT R4, R4, R21, RZ, 0x3c, !PT ;  /* 0x0000001504040212 */ /* 0x008fc400078e3cff */
[----:B------:R-:W-:-:S13]  /*08b0*/  R2P PR, R25.B1, 0x7f ;  /* 0x0000007f19007804 */ /* 0x000fda0000001000 */
[----:B------:R-:W2:Y:S04]  /*08c0*/  @P0 LDG.E R24, desc[UR8][R12.64+0xa8] ;  /* 0x0000a8080c180981 */ /* 0x000ea8000c1e1900 */
[----:B------:R-:W3:Y:S04]  /*08d0*/  @P0 LDG.E R20, desc[UR8][R12.64+0xa0] ;  /* 0x0000a0080c140981 */ /* 0x000ee8000c1e1900 */
[----:B------:R-:W4:Y:S04]  /*08e0*/  @P0 LDG.E R21, desc[UR8][R12.64+0xa4] ;  /* 0x0000a4080c150981 */ /* 0x000f28000c1e1900 */
[----:B------:R-:W4:Y:S04]  /*08f0*/  @P0 LDG.E R23, desc[UR8][R12.64+0xac] ;  /* 0x0000ac080c170981 */ /* 0x000f28000c1e1900 */
[----:B------:R-:W4:Y:S04]  /*0900*/  @P1 LDG.E R26, desc[UR8][R12.64+0xbc] ;  /* 0x0000bc080c1a1981 */ /* 0x000f28000c1e1900 */
[----:B------:R-:W4:Y:S04]  /*0910*/  @P1 LDG.E R27, desc[UR8][R12.64+0xb8] ;  /* 0x0000b8080c1b1981 */ /* 0x000f28000c1e1900 */
[----:B------:R-:W4:Y:S01]  /*0920*/  @P2 LDG.E R28, desc[UR8][R12.64+0xd0] ;  /* 0x0000d0080c1c2981 */ /* 0x000f22000c1e1900 */
[----:B--2---:R-:W-:-:S03]  /*0930*/  @P0 LOP3.LUT R5, R5, R24, RZ, 0x3c, !PT ;  /* 0x0000001805050212 */ /* 0x004fc600078e3cff */
[----:B------:R-:W2:Y:S01]  /*0940*/  @P1 LDG.E R24, desc[UR8][R12.64+0xb4] ;  /* 0x0000b4080c181981 */ /* 0x000ea2000c1e1900 */
[----:B---3--:R-:W-:-:S03]  /*0950*/  @P0 LOP3.LUT R7, R7, R20, RZ, 0x3c, !PT ;  /* 0x0000001407070212 */ /* 0x008fc600078e3cff */
[----:B------:R-:W3:Y:S01]  /*0960*/  @P0 LDG.E R20, desc[UR8][R12.64+0xb0] ;  /* 0x0000b0080c140981 */ /* 0x000ee2000c1e1900 */
[----:B----4-:R-:W-:-:S03]  /*0970*/  @P0 LOP3.LUT R4, R4, R21, RZ, 0x3c, !PT ;  /* 0x0000001504040212 */ /* 0x010fc600078e3cff */
[----:B------:R-:W4:Y:S01]  /*0980*/  @P1 LDG.E R21, desc[UR8][R12.64+0xc0] ;  /* 0x0000c0080c151981 */ /* 0x000f22000c1e1900 */
[----:B------:R-:W-:-:S03]  /*0990*/  @P0 LOP3.LUT R2, R2, R23, RZ, 0x3c, !PT ;  /* 0x0000001702020212 */ /* 0x000fc600078e3cff */
[----:B------:R-:W4:Y:S01]  /*09a0*/  @P2 LDG.E R23, desc[UR8][R12.64+0xcc] ;  /* 0x0000cc080c172981 */ /* 0x000f22000c1e1900 */
[----:B------:R-:W-:-:S03]  /*09b0*/  @P1 LOP3.LUT R5, R5, R26, RZ, 0x3c, !PT ;  /* 0x0000001a05051212 */ /* 0x000fc600078e3cff */
[----:B------:R-:W4:Y:S01]  /*09c0*/  @P2 LDG.E R26, desc[UR8][R12.64+0xc8] ;  /* 0x0000c8080c1a2981 */ /* 0x000f22000c1e1900 */
[----:B--2---:R-:W-:-:S03]  /*09d0*/  @P1 LOP3.LUT R7, R7, R24, RZ, 0x3c, !PT ;  /* 0x0000001807071212 */ /* 0x004fc600078e3cff */
[----:B------:R-:W2:Y:S01]  /*09e0*/  @P1 LDG.E R24, desc[UR8][R12.64+0xc4] ;  /* 0x0000c4080c181981 */ /* 0x000ea2000c1e1900 */
[----:B------:R-:W-:Y:S02]  /*09f0*/  @P1 LOP3.LUT R4, R4, R27, RZ, 0x3c, !PT ;  /* 0x0000001b04041212 */ /* 0x000fe400078e3cff */
[----:B---3--:R-:W-:Y:S02]  /*0a00*/  @P0 LOP3.LUT R3, R3, R20, RZ, 0x3c, !PT ;  /* 0x0000001403030212 */ /* 0x008fe400078e3cff */
[----:B------:R-:W-:Y:S01]  /*0a10*/  LOP3.LUT P0, RZ, R25, 0x8000, RZ, 0xc0, !PT ;  /* 0x0000800019ff7812 */ /* 0x000fe2000780c0ff */
[----:B------:R-:W3:Y:S01]  /*0a20*/  @P2 LDG.E R20, desc[UR8][R12.64+0xd8] ;  /* 0x0000d8080c142981 */ /* 0x000ee2000c1e1900 */
[----:B----4-:R-:W-:-:S03]  /*0a30*/  @P1 LOP3.LUT R2, R2, R21, RZ, 0x3c, !PT ;  /* 0x0000001502021212 */ /* 0x010fc600078e3cff */
[----:B------:R-:W4:Y:S01]  /*0a40*/  @P2 LDG.E R25, desc[UR8][R12.64+0xd4] ;  /* 0x0000d4080c192981 */ /* 0x000f22000c1e1900 */
[----:B------:R-:W-:-:S03]  /*0a50*/  @P2 LOP3.LUT R4, R4, R23, RZ, 0x3c, !PT ;  /* 0x0000001704042212 */ /* 0x000fc600078e3cff */
[----:B------:R-:W4:Y:S01]  /*0a60*/  @P3 LDG.E R21, desc[UR8][R12.64+0xe0] ;  /* 0x0000e0080c153981 */ /* 0x000f22000c1e1900 */
[----:B------:R-:W-:Y:S02]  /*0a70*/  @P2 LOP3.LUT R7, R7, R26, RZ, 0x3c, !PT ;  /* 0x0000001a07072212 */ /* 0x000fe400078e3cff */
[----:B------:R-:W-:Y:S01]  /*0a80*/  @P2 LOP3.LUT R5, R5, R28, RZ, 0x3c, !PT ;  /* 0x0000001c05052212 */ /* 0x000fe200078e3cff */
        /* <DEDUP_REMOVED lines=13> */
[----:B------:R-:W-:-:S03]  /*0b60*/  @P3 LOP3.LUT R2, R2, R23, RZ, 0x3c, !PT ;  /* 0x0000001702023212 */ /* 0x000fc600078e3cff */
[----:B------:R-:W4:Y:S01]  /*0b70*/  @P4 LDG.E R23, desc[UR8][R12.64+0xfc] ;  /* 0x0000fc080c174981 */ /* 0x000f22000c1e1900 */
[----:B------:R-:W-:-:S03]  /*0b80*/  @P3 LOP3.LUT R3, R3, R28, RZ, 0x3c, !PT ;  /* 0x0000001c03033212 */ /* 0x000fc600078e3cff */
        /* <DEDUP_REMOVED lines=16> */
[----:B---3--:R-:W-:Y:S01]  /*0c90*/  @P5 LOP3.LUT R5, R5, R20, RZ, 0x3c, !PT ;  /* 0x0000001405055212 */ /* 0x008fe200078e3cff */
[----:B------:R-:W3:Y:S04]  /*0ca0*/  @P0 LDG.E R25, desc[UR8][R12.64+0x138] ;  /* 0x000138080c190981 */ /* 0x000ee8000c1e1900 */
        /* <DEDUP_REMOVED lines=11> */
[----:B------:R-:W-:-:S04]  /*0d60*/  UIADD3 UR4, UPT, UPT, UR4, 0x10, URZ ;  /* 0x0000001004047890 */ /* 0x000fc8000fffe0ff */
[----:B------:R-:W-:Y:S01]  /*0d70*/  UISETP.NE.AND UP0, UPT, UR4, 0x20, UPT ;  /* 0x000000200400788c */ /* 0x000fe2000bf05270 */
[----:B---3--:R-:W-:Y:S02]  /*0d80*/  @P6 LOP3.LUT R3, R3, R20, RZ, 0x3c, !PT ;  /* 0x0000001403036212 */ /* 0x008fe400078e3cff */
[----:B----4-:R-:W-:Y:S02]  /*0d90*/  @P6 LOP3.LUT R2, R2, R21, RZ, 0x3c, !PT ;  /* 0x0000001502026212 */ /* 0x010fe400078e3cff */
[----:B------:R-:W-:Y:S02]  /*0da0*/  @P0 LOP3.LUT R5, R5, R26, RZ, 0x3c, !PT ;  /* 0x0000001a05050212 */ /* 0x000fe400078e3cff */
[----:B------:R-:W-:Y:S02]  /*0db0*/  @P0 LOP3.LUT R2, R2, R25, RZ, 0x3c, !PT ;  /* 0x0000001902020212 */ /* 0x000fe400078e3cff */
[----:B------:R-:W-:Y:S02]  /*0dc0*/  @P0 LOP3.LUT R4, R4, R23, RZ, 0x3c, !PT ;  /* 0x0000001704040212 */ /* 0x000fe400078e3cff */
[----:B------:R-:W-:-:S02]  /*0dd0*/  @P0 LOP3.LUT R3, R3, R28, RZ, 0x3c, !PT ;  /* 0x0000001c03030212 */ /* 0x000fc400078e3cff */
[----:B--2---:R-:W-:Y:S01]  /*0de0*/  @P0 LOP3.LUT R7, R7, R24, RZ, 0x3c, !PT ;  /* 0x0000001807070212 */ /* 0x004fe200078e3cff */
[----:B------:R-:W-:Y:S06]  /*0df0*/  BRA.U UP0, `(.L_x_4) ;  /* 0xfffffff5004c7547 */ /* 0x000fec000b83ffff */
[----:B------:R-:W-:-:S05]  /*0e00*/  VIADD R17, R17, 0x1 ;  /* 0x0000000111117836 */ /* 0x000fca0000000000 */
[----:B------:R-:W-:-:S13]  /*0e10*/  ISETP.NE.AND P0, PT, R17, 0x5, PT ;  /* 0x000000051100780c */ /* 0x000fda0003f05270 */
[----:B------:R-:W-:Y:S05]  /*0e20*/  @P0 BRA `(.L_x_5) ;  /* 0xfffffff400300947 */ /* 0x000fea000383ffff */
[----:B------:R1:W-:Y:S01]  /*0e30*/  STL [R1+0x24], R7 ;  /* 0x0000240701007387 */ /* 0x0003e20000100800 */
[----:B------:R-:W-:-:S03]  /*0e40*/  ISETP.NE.U32.AND P0, PT, R22, 0x1, PT ;  /* 0x000000011600780c */ /* 0x000fc60003f05070 */
[----:B------:R1:W-:Y:S01]  /*0e50*/  STL.64 [R1+0x28], R4 ;  /* 0x0000280401007387 */ /* 0x0003e20000100a00 */
[----:B------:R-:W-:-:S03]  /*0e60*/  ISETP.NE.AND.EX P0, PT, RZ, RZ, PT, P0 ;  /* 0x000000ffff00720c */ /* 0x000fc60003f05300 */
[----:B------:R1:W-:Y:S10]  /*0e70*/  STL.64 [R1+0x30], R2 ;  /* 0x0000300201007387 */ /* 0x0003f40000100a00 */
[----:B------:R-:W-:Y:S05]  /*0e80*/  @!P0 BRA `(.L_x_3) ;  /* 0x0000001800048947 */ /* 0x000fea0003800000 */
[----:B------:R-:W-:Y:S01]  /*0e90*/  UMOV UR4, URZ ;  /* 0x000000ff00047c82 */ /* 0x000fe20008000000 */
[----:B------:R-:W-:Y:S01]  /*0ea0*/  UMOV UR5, URZ ;  /* 0x000000ff00057c82 */ /* 0x000fe20008000000 */
[----:B------:R-:W-:Y:S02]  /*0eb0*/  IMAD.MOV.U32 R17, RZ, RZ, RZ ;  /* 0x000000ffff117224 */ /* 0x000fe400078e00ff */
[----:B-1----:R-:W-:Y:S02]  /*0ec0*/  IMAD.MOV.U32 R7, RZ, RZ, RZ ;  /* 0x000000ffff077224 */ /* 0x002fe400078e00ff */
[----:B------:R-:W-:Y:S02]  /*0ed0*/  IMAD.U32 R3, RZ, RZ, UR4 ;  /* 0x00000004ff037e24 */ /* 0x000fe4000f8e00ff */
[----:B------:R-:W-:Y:S02]  /*0ee0*/  IMAD.U32 R2, RZ, RZ, UR5 ;  /* 0x00000005ff027e24 */ /* 0x000fe4000f8e00ff */
[----:B------:R-:W-:-:S02]  /*0ef0*/  IMAD.U32 R5, RZ, RZ, UR4 ;  /* 0x00000004ff057e24 */ /* 0x000fc4000f8e00ff */
[----:B------:R-:W-:-:S07]  /*0f00*/  IMAD.U32 R4, RZ, RZ, UR5 ;  /* 0x00000005ff047e24 */ /* 0x000fce000f8e00ff */
.L_x_7:
[----:B------:R-:W-:-:S06]  /*0f10*/  IMAD R18, R17, 0x4, R14 ;  /* 0x0000000411127824 */ /* 0x000fcc00078e020e */
[----:B------:R-:W5:Y:S01]  /*0f20*/  LDL R18, [R18+0x4] ;  /* 0x0000040012127983 */ /* 0x000f620000100800 */
[----:B------:R-:W-:Y:S01]  /*0f30*/  IMAD.SHL.U32 R19, R17, 0x20, RZ ;  /* 0x0000002011137824 */ /* 0x000fe200078e00ff */
[----:B------:R-:W-:-:S06]  /*0f40*/  UMOV UR4, URZ ;  /* 0x000000ff00047c82 */ /* 0x000fcc0008000000 */
.L_x_6:
        /* <DEDUP_REMOVED lines=181> */
[----:B------:R-:W-:Y:S05]  /*1aa0*/  @P0 BRA `(.L_x_3) ;  /* 0x0000000800fc0947 */ /* 0x000fea0003800000 */
[----:B------:R-:W-:Y:S01]  /*1ab0*/  UMOV UR4, URZ ;  /* 0x000000ff00047c82 */ /* 0x000fe20008000000 */
[----:B------:R-:W-:Y:S01]  /*1ac0*/  UMOV UR5, URZ ;  /* 0x000000ff00057c82 */ /* 0x000fe20008000000 */
[----:B------:R-:W-:Y:S02]  /*1ad0*/  IMAD.MOV.U32 R17, RZ, RZ, RZ ;  /* 0x000000ffff117224 */ /* 0x000fe400078e00ff */
[----:B--2---:R-:W-:Y:S02]  /*1ae0*/  IMAD.MOV.U32 R7, RZ, RZ, RZ ;  /* 0x000000ffff077224 */ /* 0x004fe400078e00ff */
[----:B------:R-:W-:Y:S02]  /*1af0*/  IMAD.U32 R3, RZ, RZ, UR4 ;  /* 0x00000004ff037e24 */ /* 0x000fe4000f8e00ff */
[----:B------:R-:W-:Y:S02]  /*1b00*/  IMAD.U32 R2, RZ, RZ, UR5 ;  /* 0x00000005ff027e24 */ /* 0x000fe4000f8e00ff */
[----:B------:R-:W-:-:S02]  /*1b10*/  IMAD.U32 R5, RZ, RZ, UR4 ;  /* 0x00000004ff057e24 */ /* 0x000fc4000f8e00ff */
[----:B------:R-:W-:-:S07]  /*1b20*/  IMAD.U32 R4, RZ, RZ, UR5 ;  /* 0x00000005ff047e24 */ /* 0x000fce000f8e00ff */
.L_x_9:
[----:B------:R-:W-:-:S06]  /*1b30*/  IMAD R18, R17, 0x4, R14 ;  /* 0x0000000411127824 */ /* 0x000fcc00078e020e */
[----:B------:R-:W5:Y:S01]  /*1b40*/  LDL R18, [R18+0x4] ;  /* 0x0000040012127983 */ /* 0x000f620000100800 */
[----:B------:R-:W-:Y:S01]  /*1b50*/  IMAD.SHL.U32 R19, R17, 0x20, RZ ;  /* 0x0000002011137824 */ /* 0x000fe200078e00ff */
[----:B------:R-:W-:-:S06]  /*1b60*/  UMOV UR4, URZ ;  /* 0x000000ff00047c82 */ /* 0x000fcc0008000000 */
.L_x_8:
        /* <DEDUP_REMOVED lines=10> */
[----:B------:R-:W4:Y:S04]  /*1c10*/  @P3 LDG.E R28, desc[UR8][R12.64+0x4c] ;  /* 0x00004c080c1c3981 */ /* 0x000f28000c1e1900 */
[----:B------:R-:W4:Y:S04]  /*1c20*/  @!P0 LDG.E R21, desc[UR8][R12.64+0x4] ;  /* 0x000004080c158981 */ /* 0x000f28000c1e1900 */
[----:B------:R-:W4:Y:S04]  /*1c30*/  @!P0 LDG.E R23, desc[UR8][R12.64+0xc] ;  /* 0x00000c080c178981 */ /* 0x000f28000c1e1900 */
[----:B------:R-:W4:Y:S01]  /*1c40*/  @P3 LDG.E R25, desc[UR8][R12.64+0x40] ;  /* 0x000040080c193981 */ /* 0x000f22000c1e1900 */
[----:B--2---:R-:W-:-:S03]  /*1c50*/  @!P0 LOP3.LUT R3, R3, R20, RZ, 0x3c, !PT ;  /* 0x0000001403038212 */ /* 0x004fc600078e3cff */
[----:B------:R-:W2:Y:S01]  /*1c60*/  @!P0 LDG.E R20, desc[UR8][R12.64] ;  /* 0x000000080c148981 */ /* 0x000ea2000c1e1900 */
[----:B---3--:R-:W-:-:S03]  /*1c70*/  @P1 LOP3.LUT R3, R3, R22, RZ, 0x3c, !PT ;  /* 0x0000001603031212 */ /* 0x008fc600078e3cff */
[----:B------:R-:W3:Y:S01]  /*1c80*/  @!P0 LDG.E R22, desc[UR8][R12.64+0x8] ;  /* 0x000008080c168981 */ /* 0x000ee2000c1e1900 */
[----:B----4-:R-:W-:-:S03]  /*1c90*/  @P2 LOP3.LUT R3, R3, R26, RZ, 0x3c, !PT ;  /* 0x0000001a03032212 */ /* 0x010fc600078e3cff */
[----:B------:R-:W4:Y:S01]  /*1ca0*/  @P4 LDG.E R26, desc[UR8][R12.64+0x60] ;  /* 0x000060080c1a4981 */ /* 0x000f22000c1e1900 */
[----:B------:R-:W-:-:S03]  /*1cb0*/  @P3 LOP3.LUT R3, R3, R28, RZ, 0x3c, !PT ;  /* 0x0000001c03033212 */ /* 0x000fc600078e3cff */
[----:B------:R-:W4:Y:S01]  /*1cc0*/  @P5 LDG.E R28, desc[UR8][R12.64+0x74] ;  /* 0x000074080c1c5981 */ /* 0x000f22000c1e1900 */
[----:B------:R-:W-:-:S03]  /*1cd0*/  @!P0 LOP3.LUT R4, R4, R21, RZ, 0x3c, !PT ;  /* 0x0000001504048212 */ /* 0x000fc600078e3cff */
[----:B------:R-:W4:Y:S01]  /*1ce0*/  @P1 LDG.E R21, desc[UR8][R12.64+0x18] ;  /* 0x000018080c151981 */ /* 0x000f22000c1e1900 */
[----:B------:R-:W-:-:S03]  /*1cf0*/  @!P0 LOP3.LUT R2, R2, R23, RZ, 0x3c, !PT ;  /* 0x0000001702028212 */ /* 0x000fc600078e3cff */
[----:B------:R-:W4:Y:S01]  /*1d00*/  @P1 LDG.E R23, desc[UR8][R12.64+0x20] ;  /* 0x000020080c171981 */ /* 0x000f22000c1e1900 */
[----:B--2---:R-:W-:-:S03]  /*1d10*/  @!P0 LOP3.LUT R7, R7, R20, RZ, 0x3c, !PT ;  /* 0x0000001407078212 */ /* 0x004fc600078e3cff */
[----:B------:R-:W2:Y:S01]  /*1d20*/  @P1 LDG.E R20, desc[UR8][R12.64+0x14] ;  /* 0x000014080c141981 */ /* 0x000ea2000c1e1900 */
[----:B---3--:R-:W-:-:S03]  /*1d30*/  @!P0 LOP3.LUT R5, R5, R22, RZ, 0x3c, !PT ;  /* 0x0000001605058212 */ /* 0x008fc600078e3cff */
        /* <DEDUP_REMOVED lines=37> */
[----:B------:R-:W-:Y:S02]  /*1f90*/  LOP3.LUT P0, RZ, R24, 0x80, RZ, 0xc0, !PT ;  /* 0x0000008018ff7812 */ /* 0x000fe4000780c0ff */
[----:B------:R-:W-:Y:S02]  /*1fa0*/  @P5 LOP3.LUT R3, R3, R28, RZ, 0x3c, !PT ;  /* 0x0000001c03035212 */ /* 0x000fe400078e3cff */
[----:B------:R-:W4:Y:S01]  /*1fb0*/  @P6 LDG.E R28, desc[UR8][R12.64+0x88] ;  /* 0x000088080c1c6981 */ /* 0x000f22000c1e1900 */
[----:B------:R-:W-:-:S03]  /*1fc0*/  @P5 LOP3.LUT R4, R4, R21, RZ, 0x3c, !PT ;  /* 0x0000001504045212 */ /* 0x000fc600078e3cff */
[----:B------:R-:W4:Y:S01]  /*1fd0*/  @P6 LDG.E R21, desc[UR8][R12.64+0x84] ;  /* 0x000084080c156981 */ /* 0x000f22000c1e1900 */
[----:B------:R-:W-:-:S04]  /*1fe0*/  @P5 LOP3.LUT R2, R2, R23, RZ, 0x3c, !PT ;  /* 0x0000001702025212 */ /* 0x000fc800078e3cff */
        /* <DEDUP_REMOVED lines=9> */
[----:B------:R-:W-:Y:S02]  /*2080*/  @P6 LOP3.LUT R3, R3, R28, RZ, 0x3c, !PT ;  /* 0x0000001c03036212 */ /* 0x000fe400078e3cff */
[----:B------:R-:W-:Y:S02]  /*2090*/  @P6 LOP3.LUT R2, R2, R21, RZ, 0x3c, !PT ;  /* 0x0000001502026212 */ /* 0x000fe400078e3cff */
[----:B------:R-:W-:Y:S02]  /*20a0*/  @P0 LOP3.LUT R4, R4, R23, RZ, 0x3c, !PT ;  /* 0x0000001704040212 */ /* 0x000fe400078e3cff */
[----:B------:R-:W-:Y:S02]  /*20b0*/  @P0 LOP3.LUT R2, R2, R25, RZ, 0x3c, !PT ;  /* 0x0000001902020212 */ /* 0x000fe400078e3cff */
[----:B--2---:R-:W-:Y:S02]  /*20c0*/  @P0 LOP3.LUT R7, R7, R20, RZ, 0x3c, !PT ;  /* 0x0000001407070212 */ /* 0x004fe400078e3cff */
[----:B---3--:R-:W-:-:S02]  /*20d0*/  @P0 LOP3.LUT R5, R5, R22, RZ, 0x3c, !PT ;  /* 0x0000001605050212 */ /* 0x008fc400078e3cff */
[----:B----4-:R-:W-:Y:S02]  /*20e0*/  @P0 LOP3.LUT R3, R3, R26, RZ, 0x3c, !PT ;  /* 0x0000001a03030212 */ /* 0x010fe400078e3cff */
        /* <DEDUP_REMOVED lines=18> */
[----:B------:R-:W-:-:S03]  /*2210*/  LOP3.LUT P0, RZ, R24, 0x8000, RZ, 0xc0, !PT ;  /* 0x0000800018ff7812 */ /* 0x000fc6000780c0ff */
        /* <DEDUP_REMOVED lines=22> */
[----:B------:R-:W-:Y:S01]  /*2380*/  @P3 LOP3.LUT R7, R7, R26, RZ, 0x3c, !PT ;  /* 0x0000001a07073212 */ /* 0x000fe200078e3cff */
[----:B------:R-:W4:Y:S04]  /*2390*/  @P4 LDG.E R25, desc[UR8][R12.64+0xfc] ;  /* 0x0000fc080c194981 */ /* 0x000f28000c1e1900 */
        /* <DEDUP_REMOVED lines=12> */
[----:B------:R-:W3:Y:S01]  /*2460*/  @P5 LDG.E R25, desc[UR8][R12.64+0x110] ;  /* 0x000110080c195981 */ /* 0x000ee2000c1e1900 */
[----:B------:R-:W-:-:S03]  /*2470*/  @P4 LOP3.LUT R5, R5, R26, RZ, 0x3c, !PT ;  /* 0x0000001a05054212 */ /* 0x000fc600078e3cff */
[----:B------:R-:W3:Y:S01]  /*2480*/  @P5 LDG.E R26, desc[UR8][R12.64+0x114] ;  /* 0x000114080c1a5981 */ /* 0x000ee2000c1e1900 */
[----:B------:R-:W-:-:S03]  /*2490*/  @P4 LOP3.LUT R3, R3, R20, RZ, 0x3c, !PT ;  /* 0x0000001403034212 */ /* 0x000fc600078e3cff */
[----:B------:R-:W3:Y:S01]  /*24a0*/  @P6 LDG.E R20, desc[UR8][R12.64+0x120] ;  /* 0x000120080c146981 */ /* 0x000ee2000c1e1900 */
[----:B------:R-:W-:-:S03]  /*24b0*/  @P5 LOP3.LUT R5, R5, R24, RZ, 0x3c, !PT ;  /* 0x0000001805055212 */ /* 0x000fc600078e3cff */
[----:B------:R-:W3:Y:S01]  /*24c0*/  @P0 LDG.E R24, desc[UR8][R12.64+0x12c] ;  /* 0x00012c080c180981 */ /* 0x000ee2000c1e1900 */
[----:B--2---:R-:W-:-:S03]  /*24d0*/  @P5 LOP3.LUT R7, R7, R22, RZ, 0x3c, !PT ;  /* 0x0000001607075212 */ /* 0x004fc600078e3cff */
[----:B------:R-:W2:Y:S01]  /*24e0*/  @P6 LDG.E R22, desc[UR8][R12.64+0x128] ;  /* 0x000128080c166981 */ /* 0x000ea2000c1e1900 */
[----:B------:R-:W-:-:S03]  /*24f0*/  @P6 LOP3.LUT R7, R7, R28, RZ, 0x3c, !PT ;  /* 0x0000001c07076212 */ /* 0x000fc600078e3cff */
[----:B------:R-:W2:Y:S01]  /*2500*/  @P0 LDG.E R28, desc[UR8][R12.64+0x13c] ;  /* 0x00013c080c1c0981 */ /* 0x000ea2000c1e1900 */
[----:B----4-:R-:W-:-:S03]  /*2510*/  @P5 LOP3.LUT R4, R4, R23, RZ, 0x3c, !PT ;  /* 0x0000001704045212 */ /* 0x010fc600078e3cff */
[----:B------:R-:W4:Y:S01]  /*2520*/  @P6 LDG.E R23, desc[UR8][R12.64+0x124] ;  /* 0x000124080c176981 */ /* 0x000f22000c1e1900 */
[----:B---3--:R-:W-:Y:S02]  /*2530*/  @P5 LOP3.LUT R2, R2, R25, RZ, 0x3c, !PT ;  /* 0x0000001902025212 */ /* 0x008fe400078e3cff */
[----:B------:R-:W-:Y:S01]  /*2540*/  @P6 LOP3.LUT R4, R4, R21, RZ, 0x3c, !PT ;  /* 0x0000001504046212 */ /* 0x000fe200078e3cff */
[----:B------:R-:W3:Y:S01]  /*2550*/  @P0 LDG.E R25, desc[UR8][R12.64+0x138] ;  /* 0x000138080c190981 */ /* 0x000ee2000c1e1900 */
[----:B------:R-:W-:-:S03]  /*2560*/  @P5 LOP3.LUT R3, R3, R26, RZ, 0x3c, !PT ;  /* 0x0000001a03035212 */ /* 0x000fc600078e3cff */
[----:B------:R-:W3:Y:S04]  /*2570*/  @P0 LDG.E R21, desc[UR8][R12.64+0x130] ;  /* 0x000130080c150981 */ /* 0x000ee8000c1e1900 */
[----:B------:R-:W3:Y:S01]  /*2580*/  @P0 LDG.E R26, desc[UR8][R12.64+0x134] ;  /* 0x000134080c1a0981 */ /* 0x000ee2000c1e1900 */
[----:B------:R-:W-:-:S04]  /*2590*/  UIADD3 UR4, UPT, UPT, UR4, 0x10, URZ ;  /* 0x0000001004047890 */ /* 0x000fc8000fffe0ff */
[----:B------:R-:W-:Y:S01]  /*25a0*/  UISETP.NE.AND UP0, UPT, UR4, 0x20, UPT ;  /* 0x000000200400788c */ /* 0x000fe2000bf05270 */
[----:B------:R-:W-:Y:S02]  /*25b0*/  @P6 LOP3.LUT R5, R5, R20, RZ, 0x3c, !PT ;  /* 0x0000001405056212 */ /* 0x000fe400078e3cff */
[----:B------:R-:W-:Y:S02]  /*25c0*/  @P0 LOP3.LUT R7, R7, R24, RZ, 0x3c, !PT ;  /* 0x0000001807070212 */ /* 0x000fe400078e3cff */
[----:B--2---:R-:W-:-:S04]  /*25d0*/  @P6 LOP3.LUT R3, R3, R22, RZ, 0x3c, !PT ;  /* 0x0000001603036212 */ /* 0x004fc800078e3cff */
[----:B------:R-:W-:Y:S02]  /*25e0*/  @P0 LOP3.LUT R3, R3, R28, RZ, 0x3c, !PT ;  /* 0x0000001c03030212 */ /* 0x000fe400078e3cff */
[----:B----4-:R-:W-:-:S04]  /*25f0*/  @P6 LOP3.LUT R2, R2, R23, RZ, 0x3c, !PT ;  /* 0x0000001702026212 */ /* 0x010fc800078e3cff */
[----:B---3--:R-:W-:Y:S02]  /*2600*/  @P0 LOP3.LUT R2, R2, R25, RZ, 0x3c, !PT ;  /* 0x0000001902020212 */ /* 0x008fe400078e3cff */
[----:B------:R-:W-:Y:S02]  /*2610*/  @P0 LOP3.LUT R4, R4, R21, RZ, 0x3c, !PT ;  /* 0x0000001504040212 */ /* 0x000fe400078e3cff */
[----:B------:R-:W-:Y:S01]  /*2620*/  @P0 LOP3.LUT R5, R5, R26, RZ, 0x3c, !PT ;  /* 0x0000001a05050212 */ /* 0x000fe200078e3cff */
[----:B------:R-:W-:Y:S06]  /*2630*/  BRA.U UP0, `(.L_x_8) ;  /* 0xfffffff5004c7547 */ /* 0x000fec000b83ffff */
[----:B------:R-:W-:-:S05]  /*2640*/  VIADD R17, R17, 0x1 ;  /* 0x0000000111117836 */ /* 0x000fca0000000000 */
[----:B------:R-:W-:-:S13]  /*2650*/  ISETP.NE.AND P0, PT, R17, 0x5, PT ;  /* 0x000000051100780c */ /* 0x000fda0003f05270 */
[----:B------:R-:W-:Y:S05]  /*2660*/  @P0 BRA `(.L_x_9) ;  /* 0xfffffff400300947 */ /* 0x000fea000383ffff */
[----:B------:R3:W-:Y:S04]  /*2670*/  STL [R1+0x24], R7 ;  /* 0x0000240701007387 */ /* 0x0007e80000100800 */
[----:B------:R3:W-:Y:S04]  /*2680*/  STL.64 [R1+0x28], R4 ;  /* 0x0000280401007387 */ /* 0x0007e80000100a00 */
[----:B------:R3:W-:Y:S02]  /*2690*/  STL.64 [R1+0x30], R2 ;  /* 0x0000300201007387 */ /* 0x0007e40000100a00 */
.L_x_3:
[----:B------:R-:W-:Y:S05]  /*26a0*/  BSYNC.RECONVERGENT B1 ;  /* 0x0000000000017941 */ /* 0x000fea0003800200 */
.L_x_2:
[C---:B------:R-:W-:Y:S01]  /*26b0*/  ISETP.GT.U32.AND P0, PT, R15.reuse, 0x3, PT ;  /* 0x000000030f00780c */ /* 0x040fe20003f04070 */
[----:B------:R-:W-:Y:S01]  /*26c0*/  VIADD R8, R8, 0x1 ;  /* 0x0000000108087836 */ /* 0x000fe20000000000 */
[--C-:B------:R-:W-:Y:S02]  /*26d0*/  SHF.R.U64 R15, R15, 0x2, R16.reuse ;  /* 0x000000020f0f7819 */ /* 0x100fe40000001210 */
[----:B------:R-:W-:Y:S02]  /*26e0*/  ISETP.GT.U32.AND.EX P0, PT, R16, RZ, PT, P0 ;  /* 0x000000ff1000720c */ /* 0x000fe40003f04100 */
[----:B------:R-:W-:-:S11]  /*26f0*/  SHF.R.U32.HI R16, RZ, 0x2, R16 ;  /* 0x00000002ff107819 */ /* 0x000fd60000011610 */
[----:B------:R-:W-:Y:S05]  /*2700*/  @P0 BRA `(.L_x_10) ;  /* 0xffffffd800cc0947 */ /* 0x000fea000383ffff */
.L_x_1:
[----:B------:R-:W-:Y:S05]  /*2710*/  BSYNC.RECONVERGENT B0 ;  /* 0x0000000000007941 */ /* 0x000fea0003800200 */
.L_x_0:
[----:B------:R-:W4:Y:S01]  /*2720*/  LDCU UR4, c[0x0][0x380] ;  /* 0x00007000ff0477ac */ /* 0x000f220008000800 */
[----:B------:R-:W-:Y:S01]  /*2730*/  BSSY.RECONVERGENT B0, `(.L_x_11) ;  /* 0x00001f3000007945 */ /* 0x000fe20003800200 */
[----:B------:R-:W0:Y:S01]  /*2740*/  LDCU UR11, c[0x0][0x380] ;  /* 0x00007000ff0b77ac */ /* 0x000e220008000800 */
[----:B------:R-:W0:Y:S01]  /*2750*/  LDCU UR6, c[0x0][0x398] ;  /* 0x00007300ff0677ac */ /* 0x000e220008000800 */
[----:B------:R-:W0:Y:S01]  /*2760*/  LDCU UR7, c[0x0][0x39c] ;  /* 0x00007380ff0777ac */ /* 0x000e220008000800 */
[----:B----4-:R-:W-:-:S13]  /*2770*/  ISETP.GE.AND P0, PT, R0, UR4, PT ;  /* 0x0000000400007c0c */ /* 0x010fda000bf06270 */
[----:B0-----:R-:W-:Y:S05]  /*2780*/  @P0 BRA `(.L_x_12) ;  /* 0x0000001c00b40947 */ /* 0x001fea0003800000 */
[----:B------:R-:W0:Y:S01]  /*2790*/  LDC.64 R12, c[0x0][0x3c8] ;  /* 0x0000f200ff0c7b82 */ /* 0x000e220000000a00 */
[----:B------:R-:W4:Y:S01]  /*27a0*/  LDCU UR4, c[0x0][0x370] ;  /* 0x00006e00ff0477ac */ /* 0x000f220008000800 */
[----:B------:R-:W-:Y:S01]  /*27b0*/  BSSY.RECONVERGENT B1, `(.L_x_13) ;  /* 0x0000016000017945 */ /* 0x000fe20003800200 */
[----:B------:R-:W-:Y:S02]  /*27c0*/  IMAD.MOV.U32 R11, RZ, RZ, R0 ;  /* 0x000000ffff0b7224 */ /* 0x000fe400078e0000 */
[----:B----4-:R-:W-:-:S07]  /*27d0*/  IMAD R10, R9, UR4, RZ ;  /* 0x00000004090a7c24 */ /* 0x010fce000f8e02ff */
.L_x_16:
[----:B0---4-:R-:W-:-:S05]  /*27e0*/  IMAD.WIDE R14, R11, 0x2c, R12 ;  /* 0x0000002c0b0e7825 */ /* 0x011fca00078e020c */
[----:B------:R-:W4:Y:S04]  /*27f0*/  LDG.E R8, desc[UR8][R14.64+0x10] ;  /* 0x000010080e087981 */ /* 0x000f28000c1e1900 */
[----:B------:R-:W5:Y:S01]  /*2800*/  LDG.E R17, desc[UR8][R14.64+0x1c] ;  /* 0x00001c080e117981 */ /* 0x000f62000c1e1900 */
[----:B------:R-:W-:Y:S01]  /*2810*/  IMAD.IADD R11, R10, 0x1, R11 ;  /* 0x000000010a0b7824 */ /* 0x000fe200078e020b */
[----:B------:R-:W-:Y:S04]  /*2820*/  BSSY.RECONVERGENT B2, `(.L_x_14) ;  /* 0x000000d000027945 */ /* 0x000fe80003800200 */
[----:B------:R-:W-:Y:S01]  /*2830*/  ISETP.GE.AND P2, PT, R11, UR11, PT ;  /* 0x0000000b0b007c0c */ /* 0x000fe2000bf46270 */
[----:B----4-:R-:W-:-:S05]  /*2840*/  VIADD R8, R8, 0xffffffff ;  /* 0xffffffff08087836 */ /* 0x010fca0000000000 */
[----:B------:R-:W-:-:S13]  /*2850*/  ISETP.GE.U32.AND P0, PT, R8, 0x2, PT ;  /* 0x000000020800780c */ /* 0x000fda0003f06070 */
[----:B-----5:R-:W-:-:S05]  /*2860*/  @!P0 VIADD R17, R17, 0x1 ;  /* 0x0000000111118836 */ /* 0x020fca0000000000 */
[----:B------:R-:W-:Y:S01]  /*2870*/  ISETP.GT.AND P1, PT, R17, UR6, PT ;  /* 0x0000000611007c0c */ /* 0x000fe2000bf24270 */
[----:B------:R0:W-:-:S12]  /*2880*/  @!P0 STG.E desc[UR8][R14.64+0x1c], R17 ;  /* 0x00001c110e008986 */ /* 0x0001d8000c101908 */
[----:B------:R-:W-:-:S05]  /*2890*/  @P1 IMAD.MOV.U32 R19, RZ, RZ, 0x3 ;  /* 0x00000003ff131424 */ /* 0x000fca00078e00ff */
[----:B------:R0:W-:Y:S01]  /*28a0*/  @P1 STG.E desc[UR8][R14.64+0x10], R19 ;  /* 0x000010130e001986 */ /* 0x0001e2000c101908 */
[----:B------:R-:W-:Y:S05]  /*28b0*/  @P1 BRA `(.L_x_15) ;  /* 0x00000000000c1947 */ /* 0x000fea0003800000 */
[----:B------:R-:W-:-:S13]  /*28c0*/  ISETP.GT.AND P0, PT, R17, UR7, PT ;  /* 0x0000000711007c0c */ /* 0x000fda000bf04270 */
[----:B0-----:R-:W-:-:S05]  /*28d0*/  @P0 IMAD.MOV.U32 R17, RZ, RZ, 0x2 ;  /* 0x00000002ff110424 */ /* 0x001fca00078e00ff */
[----:B------:R4:W-:Y:S02]  /*28e0*/  @P0 STG.E desc[UR8][R14.64+0x10], R17 ;  /* 0x000010110e000986 */ /* 0x0009e4000c101908 */
.L_x_15:
[----:B------:R-:W-:Y:S05]  /*28f0*/  BSYNC.RECONVERGENT B2 ;  /* 0x0000000000027941 */ /* 0x000fea0003800200 */
.L_x_14:
[----:B------:R-:W-:Y:S05]  /*2900*/  @!P2 BRA `(.L_x_16) ;  /* 0xfffffffc00b4a947 */ /* 0x000fea000383ffff */
[----:B------:R-:W-:Y:S05]  /*2910*/  BSYNC.RECONVERGENT B1 ;  /* 0x0000000000017941 */ /* 0x000fea0003800200 */
.L_x_13:
[----:B------:R-:W5:Y:S01]  /*2920*/  LDCU UR5, c[0x0][0x3d8] ;  /* 0x00007b00ff0577ac */ /* 0x000f620008000800 */
[----:B------:R-:W-:Y:S01]  /*2930*/  BSSY.RECONVERGENT B1, `(.L_x_17) ;  /* 0x000002a000017945 */ /* 0x000fe20003800200 */
[----:B------:R-:W5:Y:S01]  /*2940*/  LDCU UR4, c[0x0][0x3b8] ;  /* 0x00007700ff0477ac */ /* 0x000f620008000800 */
[----:B------:R-:W0:Y:S01]  /*2950*/  LDCU UR10, c[0x0][0x3b4] ;  /* 0x00007680ff0a77ac */ /* 0x000e220008000800 */
[----:B-----5:R-:W-:-:S04]  /*2960*/  UISETP.GE.AND UP1, UPT, UR4, UR5, UPT ;  /* 0x000000050400728c */ /* 0x020fc8000bf26270 */
[----:B------:R-:W-:Y:S02]  /*2970*/  UISETP.EQ.OR UP1, UPT, UR4, URZ, UP1 ;  /* 0x000000ff0400728c */ /* 0x000fe40008f22670 */
[----:B0-----:R-:W-:-:S04]  /*2980*/  UISETP.GE.AND UP0, UPT, UR10, UR5, UPT ;  /* 0x000000050a00728c */ /* 0x001fc8000bf06270 */
[----:B------:R-:W-:-:S03]  /*2990*/  UISETP.NE.AND UP0, UPT, UR10, URZ, !UP0 ;  /* 0x000000ff0a00728c */ /* 0x000fc6000c705270 */
[----:B------:R-:W-:Y:S08]  /*29a0*/  BRA.U UP1, `(.L_x_18) ;  /* 0x0000000101387547 */ /* 0x000ff0000b800000 */
[----:B----4-:R-:W0:Y:S01]  /*29b0*/  LDC.64 R14, c[0x0][0x3c8] ;  /* 0x0000f200ff0e7b82 */ /* 0x010e220000000a00 */
[----:B------:R-:W-:Y:S01]  /*29c0*/  BSSY.RECONVERGENT B2, `(.L_x_19) ;  /* 0x000000b000027945 */ /* 0x000fe20003800200 */
[----:B------:R-:W-:-:S07]  /*29d0*/  IMAD.MOV.U32 R11, RZ, RZ, R0 ;  /* 0x000000ffff0b7224 */ /* 0x000fce00078e0000 */
.L_x_20:
[----:B0-----:R-:W-:Y:S01]  /*29e0*/  IMAD.WIDE R12, R11, 0x2c, R14 ;  /* 0x0000002c0b0c7825 */ /* 0x001fe200078e020e */
[----:B------:R-:W0:Y:S04]  /*29f0*/  LDCU UR4, c[0x0][0x380] ;  /* 0x00007000ff0477ac */ /* 0x000e280008000800 */
[----:B------:R-:W4:Y:S01]  /*2a00*/  LDG.E.U8 R8, desc[UR8][R12.64+0x28] ;  /* 0x000028080c087981 */ /* 0x000f22000c1e1100 */
[----:B------:R-:W-:Y:S01]  /*2a10*/  IMAD.IADD R11, R10, 0x1, R11 ;  /* 0x000000010a0b7824 */ /* 0x000fe200078e020b */
[----:B----4-:R-:W-:Y:S01]  /*2a20*/  ISETP.NE.AND P0, PT, R8, RZ, PT ;  /* 0x000000ff0800720c */ /* 0x010fe20003f05270 */
[----:B------:R-:W-:-:S12]  /*2a30*/  IMAD.MOV.U32 R8, RZ, RZ, 0x1 ;  /* 0x00000001ff087424 */ /* 0x000fd800078e00ff */
[----:B------:R4:W-:Y:S01]  /*2a40*/  @P0 STG.E.U8 desc[UR8][R12.64+0x18], R8 ;  /* 0x000018080c000986 */ /* 0x0009e2000c101108 */
[----:B0-----:R-:W-:-:S13]  /*2a50*/  ISETP.GE.AND P0, PT, R11, UR4, PT ;  /* 0x000000040b007c0c */ /* 0x001fda000bf06270 */
[----:B----4-:R-:W-:Y:S05]  /*2a60*/  @!P0 BRA `(.L_x_20) ;  /* 0xfffffffc00dc8947 */ /* 0x010fea000383ffff */
[----:B------:R-:W-:Y:S05]  /*2a70*/  BSYNC.RECONVERGENT B2 ;  /* 0x0000000000027941 */ /* 0x000fea0003800200 */
.L_x_19:
[----:B------:R-:W-:Y:S05]  /*2a80*/  BRA `(.L_x_21) ;  /* 0x0000000000507947 */ /* 0x000fea0003800000 */
.L_x_18:
[----:B------:R-:W-:Y:S05]  /*2a90*/  BRA.U !UP0, `(.L_x_21) ;  /* 0x00000001084c7547 */ /* 0x000fea000b800000 */
[----:B----4-:R-:W0:Y:S01]  /*2aa0*/  LDC.64 R14, c[0x0][0x3c8] ;  /* 0x0000f200ff0e7b82 */ /* 0x010e220000000a00 */
[----:B------:R-:W-:-:S07]  /*2ab0*/  IMAD.MOV.U32 R11, RZ, RZ, R0 ;  /* 0x000000ffff0b7224 */ /* 0x000fce00078e0000 */
.L_x_24:
[----:B0-----:R-:W-:Y:S01]  /*2ac0*/  IMAD.WIDE R12, R11, 0x2c, R14 ;  /* 0x0000002c0b0c7825 */ /* 0x001fe200078e020e */
[----:B------:R-:W0:Y:S04]  /*2ad0*/  LDCU UR4, c[0x0][0x380] ;  /* 0x00007000ff0477ac */ /* 0x000e280008000800 */
[----:B------:R-:W4:Y:S01]  /*2ae0*/  LDG.E.U8 R8, desc[UR8][R12.64+0x28] ;  /* 0x000028080c087981 */ /* 0x000f22000c1e1100 */
[----:B------:R-:W-:Y:S01]  /*2af0*/  IMAD.IADD R11, R10, 0x1, R11 ;  /* 0x000000010a0b7824 */ /* 0x000fe200078e020b */
[----:B------:R-:W-:Y:S04]  /*2b00*/  BSSY.RECONVERGENT B2, `(.L_x_22) ;  /* 0x000000b000027945 */ /* 0x000fe80003800200 */
[----:B0-----:R-:W-:-:S02]  /*2b10*/  ISETP.GE.AND P1, PT, R11, UR4, PT ;  /* 0x000000040b007c0c */ /* 0x001fc4000bf26270 */
[----:B----4-:R-:W-:-:S13]  /*2b20*/  ISETP.NE.AND P0, PT, R8, RZ, PT ;  /* 0x000000ff0800720c */ /* 0x010fda0003f05270 */
[----:B------:R-:W-:Y:S05]  /*2b30*/  @!P0 BRA `(.L_x_23) ;  /* 0x00000000001c8947 */ /* 0x000fea0003800000 */
[----:B------:R-:W4:Y:S02]  /*2b40*/  LDG.E R8, desc[UR8][R12.64+0x10] ;  /* 0x000010080c087981 */ /* 0x000f24000c1e1900 */
[----:B----4-:R-:W-:Y:S01]  /*2b50*/  ISETP.NE.AND P0, PT, R8, 0x2, PT ;  /* 0x000000020800780c */ /* 0x010fe20003f05270 */
[----:B------:R-:W-:-:S12]  /*2b60*/  IMAD.MOV.U32 R8, RZ, RZ, 0x1 ;  /* 0x00000001ff087424 */ /* 0x000fd800078e00ff */
[----:B------:R-:W-:Y:S01]  /*2b70*/  @!P0 IMAD.MOV.U32 R17, RZ, RZ, 0x2 ;  /* 0x00000002ff118424 */ /* 0x000fe200078e00ff */
[----:B------:R0:W-:Y:S04]  /*2b80*/  @P0 STG.E.U8 desc[UR8][R12.64+0x18], RZ ;  /* 0x000018ff0c000986 */ /* 0x0001e8000c101108 */
[----:B------:R0:W-:Y:S04]  /*2b90*/  @!P0 STG.E desc[UR8][R12.64+0x14], R17 ;  /* 0x000014110c008986 */ /* 0x0001e8000c101908 */
[----:B------:R0:W-:Y:S02]  /*2ba0*/  @!P0 STG.E.U8 desc[UR8][R12.64+0x18], R8 ;  /* 0x000018080c008986 */ /* 0x0001e4000c101108 */
.L_x_23:
[----:B------:R-:W-:Y:S05]  /*2bb0*/  BSYNC.RECONVERGENT B2 ;  /* 0x0000000000027941 */ /* 0x000fea0003800200 */
.L_x_22:
[----:B------:R-:W-:Y:S05]  /*2bc0*/  @!P1 BRA `(.L_x_24) ;  /* 0xfffffffc00bc9947 */ /* 0x000fea000383ffff */
.L_x_21:
[----:B------:R-:W-:Y:S05]  /*2bd0*/  BSYNC.RECONVERGENT B1 ;  /* 0x0000000000017941 */ /* 0x000fea0003800200 */
.L_x_17:
[----:B------:R-:W-:-:S07]  /*2be0*/  IMAD.MOV.U32 R11, RZ, RZ, R0 ;  /* 0x000000ffff0b7224 */ /* 0x000fce00078e0000 */
.L_x_55:
[----:B01--4-:R-:W5:Y:S01]  /*2bf0*/  LDC.64 R18, c[0x0][0x3c8] ;  /* 0x0000f200ff127b82 */ /* 0x013f620000000a00 */
[----:B------:R-:W1:Y:S01]  /*2c00*/  LDCU UR4, c[0x0][0x380] ;  /* 0x00007000ff0477ac */ /* 0x000e620008000800 */
[----:B-----5:R-:W-:-:S05]  /*2c10*/  IMAD.WIDE R18, R11, 0x2c, R18 ;  /* 0x0000002c0b127825 */ /* 0x020fca00078e0212 */
[----:B0-----:R-:W5:Y:S01]  /*2c20*/  LDG.E.U8 R8, desc[UR8][R18.64+0x18] ;  /* 0x0000180812087981 */ /* 0x001f62000c1e1100 */
[----:B------:R-:W-:Y:S01]  /*2c30*/  IMAD.IADD R11, R10, 0x1, R11 ;  /* 0x000000010a0b7824 */ /* 0x000fe200078e020b */
[----:B------:R-:W-:Y:S04]  /*2c40*/  BSSY.RECONVERGENT B1, `(.L_x_25) ;  /* 0x00001a0000017945 */ /* 0x000fe80003800200 */
[----:B------:R-:W-:Y:S01]  /*2c50*/  BSSY.RELIABLE B2, `(.L_x_26) ;  /* 0x00000cc000027945 */ /* 0x000fe20003800100 */
[----:B----4-:R-:W-:Y:S01]  /*2c60*/  IMAD.MOV.U32 R15, RZ, RZ, R4 ;  /* 0x000000ffff0f7224 */ /* 0x010fe200078e0004 */
[----:B-1----:R-:W-:Y:S01]  /*2c70*/  ISETP.GE.AND P2, PT, R11, UR4, PT ;  /* 0x000000040b007c0c */ /* 0x002fe2000bf46270 */
[----:B------:R-:W-:Y:S02]  /*2c80*/  IMAD.MOV.U32 R12, RZ, RZ, R5 ;  /* 0x000000ffff0c7224 */ /* 0x000fe400078e0005 */
[----:B------:R-:W-:-:S02]  /*2c90*/  IMAD.MOV.U32 R13, RZ, RZ, R2 ;  /* 0x000000ffff0d7224 */ /* 0x000fc400078e0002 */
[----:B------:R-:W-:Y:S02]  /*2ca0*/  IMAD.MOV.U32 R14, RZ, RZ, R3 ;  /* 0x000000ffff0e7224 */ /* 0x000fe400078e0003 */
[----:B------:R-:W-:Y:S01]  /*2cb0*/  IMAD.MOV.U32 R17, RZ, RZ, R6 ;  /* 0x000000ffff117224 */ /* 0x000fe200078e0006 */
[----:B-----5:R-:W-:-:S13]  /*2cc0*/  ISETP.NE.AND P0, PT, R8, RZ, PT ;  /* 0x000000ff0800720c */ /* 0x020fda0003f05270 */
[----:B------:R-:W-:Y:S05]  /*2cd0*/  @!P0 BRA `(.L_x_27) ;  /* 0x0000000800208947 */ /* 0x000fea0003800000 */
[----:B------:R-:W4:Y:S02]  /*2ce0*/  LDG.E R8, desc[UR8][R18.64+0x10] ;  /* 0x0000100812087981 */ /* 0x000f24000c1e1900 */
[----:B----4-:R-:W-:-:S13]  /*2cf0*/  ISETP.NE.AND P0, PT, R8, 0x2, PT ;  /* 0x000000020800780c */ /* 0x010fda0003f05270 */
[----:B------:R-:W-:Y:S05]  /*2d00*/  @!P0 BREAK.RELIABLE B2 ;  /* 0x0000000000028942 */ /* 0x000fea0003800100 */
[----:B------:R-:W-:Y:S05]  /*2d10*/  @!P0 BRA `(.L_x_28) ;  /* 0x0000001800488947 */ /* 0x000fea0003800000 */
[----:B------:R-:W4:Y:S01]  /*2d20*/  LDG.E R8, desc[UR8][R18.64+0x14] ;  /* 0x0000140812087981 */ /* 0x000f22000c1e1900 */
[----:B------:R-:W-:Y:S01]  /*2d30*/  BSSY.RECONVERGENT B3, `(.L_x_29) ;  /* 0x0000028000037945 */ /* 0x000fe20003800200 */
[----:B----4-:R-:W-:-:S13]  /*2d40*/  ISETP.NE.AND P0, PT, R8, RZ, PT ;  /* 0x000000ff0800720c */ /* 0x010fda0003f05270 */
[----:B------:R-:W-:Y:S05]  /*2d50*/  @P0 BRA `(.L_x_30) ;  /* 0x0000000000940947 */ /* 0x000fea0003800000 */
[----:B------:R-:W4:Y:S04]  /*2d60*/  LDG.E R16, desc[UR8][R18.64+0x4] ;  /* 0x0000040812107981 */ /* 0x000f28000c1e1900 */
[----:B------:R-:W4:Y:S04]  /*2d70*/  LDG.E R23, desc[UR8][R18.64+0x24] ;  /* 0x0000240812177981 */ /* 0x000f28000c1e1900 */
[----:B------:R-:W5:Y:S04]  /*2d80*/  LDG.E R8, desc[UR8][R18.64] ;  /* 0x0000000812087981 */ /* 0x000f68000c1e1900 */
[----:B------:R-:W5:Y:S01]  /*2d90*/  LDG.E R21, desc[UR8][R18.64+0x20] ;  /* 0x0000200812157981 */ /* 0x000f62000c1e1900 */
[----:B------:R-:W-:Y:S01]  /*2da0*/  BSSY.RECONVERGENT B4, `(.L_x_31) ;  /* 0x0000015000047945 */ /* 0x000fe20003800200 */
[----:B----4-:R-:W-:-:S05]  /*2db0*/  FADD R16, R16, -R23 ;  /* 0x8000001710107221 */ /* 0x010fca0000000000 */
[----:B------:R-:W-:Y:S01]  /*2dc0*/  FSETP.GE.AND P1, PT, R16, RZ, PT ;  /* 0x000000ff1000720b */ /* 0x000fe20003f26000 */
[----:B-----5:R-:W-:-:S03]  /*2dd0*/  FADD R8, R8, -R21 ;  /* 0x8000001508087221 */ /* 0x020fc60000000000 */
[----:B------:R-:W-:Y:S02]  /*2de0*/  FSEL R16, R16, -R16, P1 ;  /* 0x8000001010107208 */ /* 0x000fe40000800000 */
[----:B------:R-:W-:-:S03]  /*2df0*/  FSETP.GE.AND P0, PT, R8, RZ, PT ;  /* 0x000000ff0800720b */ /* 0x000fc60003f06000 */
[----:B------:R-:W-:Y:S01]  /*2e00*/  FMUL R21, R16, R16 ;  /* 0x0000001010157220 */ /* 0x000fe20000400000 */
[----:B------:R-:W-:-:S05]  /*2e10*/  FSEL R8, R8, -R8, P0 ;  /* 0x8000000808087208 */ /* 0x000fca0000000000 */
[----:B------:R-:W-:-:S04]  /*2e20*/  FFMA R21, R8, R8, R21 ;  /* 0x0000000808157223 */ /* 0x000fc80000000015 */
[----:B------:R-:W-:Y:S01]  /*2e30*/  VIADD R8, R21, 0xf3000000 ;  /* 0xf300000015087836 */ /* 0x000fe20000000000 */
[----:B------:R0:W1:Y:S04]  /*2e40*/  MUFU.RSQ R16, R21 ;  /* 0x0000001500107308 */ /* 0x0000680000001400 */
[----:B------:R-:W-:-:S13]  /*2e50*/  ISETP.GT.U32.AND P0, PT, R8, 0x727fffff, PT ;  /* 0x727fffff0800780c */ /* 0x000fda0003f04070 */
[----:B01----:R-:W-:Y:S05]  /*2e60*/  @!P0 BRA `(.L_x_32) ;  /* 0x0000000000108947 */ /* 0x003fea0003800000 */
[----:B------:R-:W-:Y:S01]  /*2e70*/  IMAD.MOV.U32 R8, RZ, RZ, R21 ;  /* 0x000000ffff087224 */ /* 0x000fe200078e0015 */
[----:B------:R-:W-:-:S07]  /*2e80*/  MOV R16, 0x2ea0 ;  /* 0x00002ea000107802 */ /* 0x000fce0000000f00 */
[----:B--23--:R-:W-:Y:S05]  /*2e90*/  CALL.REL.NOINC `($__internal_0_$__cuda_sm20_sqrt_rn_f32_slowpath) ;  /* 0x0000002c00107944 */ /* 0x00cfea0003c00000 */
[----:B------:R-:W-:Y:S05]  /*2ea0*/  BRA `(.L_x_33) ;  /* 0x0000000000107947 */ /* 0x000fea0003800000 */
.L_x_32:
[----:B------:R-:W-:Y:S01]  /*2eb0*/  FMUL.FTZ R22, R21, R16 ;  /* 0x0000001015167220 */ /* 0x000fe20000410000 */
[----:B------:R-:W-:-:S03]  /*2ec0*/  FMUL.FTZ R8, R16, 0.5 ;  /* 0x3f00000010087820 */ /* 0x000fc60000410000 */
[----:B------:R-:W-:-:S04]  /*2ed0*/  FFMA R21, -R22, R22, R21 ;  /* 0x0000001616157223 */ /* 0x000fc80000000115 */
[----:B------:R-:W-:-:S07]  /*2ee0*/  FFMA R22, R21, R8, R22 ;  /* 0x0000000815167223 */ /* 0x000fce0000000016 */
.L_x_33:
[----:B------:R-:W-:Y:S05]  /*2ef0*/  BSYNC.RECONVERGENT B4 ;  /* 0x0000000000047941 */ /* 0x000fea0003800200 */
.L_x_31:
[----:B------:R-:W0:Y:S01]  /*2f00*/  LDCU UR4, c[0x0][0x394] ;  /* 0x00007280ff0477ac */ /* 0x000e220008000800 */
[----:B------:R-:W-:Y:S01]  /*2f10*/  IMAD.MOV.U32 R8, RZ, RZ, RZ ;  /* 0x000000ffff087224 */ /* 0x000fe200078e00ff */
[----:B0-----:R-:W-:-:S13]  /*2f20*/  FSETP.GEU.AND P0, PT, R22, UR4, PT ;  /* 0x0000000416007c0b */ /* 0x001fda000bf0e000 */
[----:B------:R-:W-:Y:S05]  /*2f30*/  @P0 BRA `(.L_x_30) ;  /* 0x00000000001c0947 */ /* 0x000fea0003800000 */
[----:B------:R-:W4:Y:S04]  /*2f40*/  LDG.E R21, desc[UR8][R18.64+0x8] ;  /* 0x0000080812157981 */ /* 0x000f28000c1e1900 */
[----:B------:R-:W5:Y:S01]  /*2f50*/  LDG.E R23, desc[UR8][R18.64+0xc] ;  /* 0x00000c0812177981 */ /* 0x000f62000c1e1900 */
[----:B------:R-:W-:Y:S02]  /*2f60*/  IMAD.MOV.U32 R25, RZ, RZ, 0x1 ;  /* 0x00000001ff197424 */ /* 0x000fe400078e00ff */
[----:B------:R-:W-:-:S03]  /*2f70*/  IMAD.MOV.U32 R8, RZ, RZ, 0x1 ;  /* 0x00000001ff087424 */ /* 0x000fc600078e00ff */
[----:B------:R0:W-:Y:S04]  /*2f80*/  STG.E desc[UR8][R18.64+0x14], R25 ;  /* 0x0000141912007986 */ /* 0x0001e8000c101908 */
[----:B----4-:R0:W-:Y:S04]  /*2f90*/  STG.E desc[UR8][R18.64+0x20], R21 ;  /* 0x0000201512007986 */ /* 0x0101e8000c101908 */
[----:B-----5:R0:W-:Y:S02]  /*2fa0*/  STG.E desc[UR8][R18.64+0x24], R23 ;  /* 0x0000241712007986 */ /* 0x0201e4000c101908 */
.L_x_30:
[----:B------:R-:W-:Y:S05]  /*2fb0*/  BSYNC.RECONVERGENT B3 ;  /* 0x0000000000037941 */ /* 0x000fea0003800200 */
.L_x_29:
[----:B------:R-:W-:Y:S01]  /*2fc0*/  ISETP.NE.AND P0, PT, R8, 0x1, PT ;  /* 0x000000010800780c */ /* 0x000fe20003f05270 */
[----:B------:R-:W-:-:S12]  /*2fd0*/  BSSY.RECONVERGENT B3, `(.L_x_34) ;  /* 0x0000022000037945 */ /* 0x000fd80003800200 */
[----:B------:R-:W-:Y:S05]  /*2fe0*/  @P0 BRA `(.L_x_35) ;  /* 0x0000000000800947 */ /* 0x000fea0003800000 */
[----:B------:R-:W4:Y:S04]  /*2ff0*/  LDG.E R16, desc[UR8][R18.64+0x4] ;  /* 0x0000040812107981 */ /* 0x000f28000c1e1900 */
[----:B0-----:R-:W4:Y:S04]  /*3000*/  LDG.E R23, desc[UR8][R18.64+0x24] ;  /* 0x0000240812177981 */ /* 0x001f28000c1e1900 */
        /* <DEDUP_REMOVED lines=19> */
.L_x_37:
[----:B------:R-:W-:Y:S01]  /*3140*/  FMUL.FTZ R22, R21, R16 ;  /* 0x0000001015167220 */ /* 0x000fe20000410000 */
[----:B------:R-:W-:-:S03]  /*3150*/  FMUL.FTZ R8, R16, 0.5 ;  /* 0x3f00000010087820 */ /* 0x000fc60000410000 */
[----:B------:R-:W-:-:S04]  /*3160*/  FFMA R21, -R22, R22, R21 ;  /* 0x0000001616157223 */ /* 0x000fc80000000115 */
[----:B------:R-:W-:-:S07]  /*3170*/  FFMA R22, R21, R8, R22 ;  /* 0x0000000815167223 */ /* 0x000fce0000000016 */
.L_x_38:
[----:B------:R-:W-:Y:S05]  /*3180*/  BSYNC.RECONVERGENT B4 ;  /* 0x0000000000047941 */ /* 0x000fea0003800200 */
.L_x_36:
[----:B------:R-:W0:Y:S01]  /*3190*/  LDCU UR4, c[0x0][0x394] ;  /* 0x00007280ff0477ac */ /* 0x000e220008000800 */
[----:B------:R-:W-:Y:S01]  /*31a0*/  IMAD.MOV.U32 R8, RZ, RZ, 0x1 ;  /* 0x00000001ff087424 */ /* 0x000fe200078e00ff */
[----:B0-----:R-:W-:-:S13]  /*31b0*/  FSETP.GEU.AND P0, PT, R22, UR4, PT ;  /* 0x0000000416007c0b */ /* 0x001fda000bf0e000 */
[----:B------:R-:W-:Y:S02]  /*31c0*/  @!P0 IMAD.MOV.U32 R21, RZ, RZ, 0x2 ;  /* 0x00000002ff158424 */ /* 0x000fe400078e00ff */
[----:B------:R-:W-:-:S03]  /*31d0*/  @!P0 IMAD.MOV.U32 R8, RZ, RZ, 0x2 ;  /* 0x00000002ff088424 */ /* 0x000fc600078e00ff */
[----:B------:R1:W-:Y:S04]  /*31e0*/  @!P0 STG.E desc[UR8][R18.64+0x14], R21 ;  /* 0x0000141512008986 */ /* 0x0003e8000c101908 */
.L_x_35:
[----:B------:R-:W-:Y:S05]  /*31f0*/  BSYNC.RECONVERGENT B3 ;  /* 0x0000000000037941 */ /* 0x000fea0003800200 */
.L_x_34:
[----:B------:R-:W-:-:S13]  /*3200*/  ISETP.NE.AND P0, PT, R8, 0x2, PT ;  /* 0x000000020800780c */ /* 0x000fda0003f05270 */
[----:B------:R-:W-:Y:S05]  /*3210*/  @!P0 BRA `(.L_x_39) ;  /* 0x00000000000c8947 */ /* 0x000fea0003800000 */
[----:B------:R4:W5:Y:S04]  /*3220*/  LDG.E R15, desc[UR8][R18.64+0x24] ;  /* 0x00002408120f7981 */ /* 0x000968000c1e1900 */
[----:B------:R4:W5:Y:S01]  /*3230*/  LDG.E R17, desc[UR8][R18.64+0x20] ;  /* 0x0000200812117981 */ /* 0x000962000c1e1900 */
[----:B------:R-:W-:Y:S05]  /*3240*/  BRA `(.L_x_40) ;  /* 0x0000000400b07947 */ /* 0x000fea0003800000 */
.L_x_39:
[----:B------:R-:W4:Y:S02]  /*3250*/  LDC R8, c[0x0][0x3bc] ;  /* 0x0000ef00ff087b82 */ /* 0x000f240000000800 */
[----:B----4-:R-:W-:-:S13]  /*3260*/  ISETP.NE.AND P0, PT, R8, RZ, PT ;  /* 0x000000ff0800720c */ /* 0x010fda0003f05270 */
[----:B------:R-:W-:Y:S05]  /*3270*/  @!P0 BREAK.RELIABLE B2 ;  /* 0x0000000000028942 */ /* 0x000fea0003800100 */
[----:B------:R-:W-:Y:S05]  /*3280*/  @!P0 BRA `(.L_x_28) ;  /* 0x0000001000ec8947 */ /* 0x000fea0003800000 */
[----:B--23--:R-:W-:Y:S01]  /*3290*/  SHF.R.U32.HI R2, RZ, 0x2, R7 ;  /* 0x00000002ff027819 */ /* 0x00cfe20000011607 */
[----:B------:R-:W-:Y:S01]  /*32a0*/  IMAD.SHL.U32 R3, R14, 0x10, RZ ;  /* 0x000000100e037824 */ /* 0x000fe200078e00ff */
[----:B------:R-:W2:Y:S01]  /*32b0*/  LDCU UR4, c[0x0][0x3c0] ;  /* 0x00007800ff0477ac */ /* 0x000ea20008000800 */
[----:B------:R-:W-:Y:S01]  /*32c0*/  VIADD R6, R17, 0x587c5 ;  /* 0x000587c511067836 */ /* 0x000fe20000000000 */
[----:B------:R-:W-:Y:S01]  /*32d0*/  LOP3.LUT R2, R2, R7, RZ, 0x3c, !PT ;  /* 0x0000000702027212 */ /* 0x000fe200078e3cff */
[----:B------:R-:W-:Y:S02]  /*32e0*/  IMAD.MOV.U32 R16, RZ, RZ, 0x2f800000 ;  /* 0x2f800000ff107424 */ /* 0x000fe400078e00ff */
[----:B------:R-:W-:Y:S02]  /*32f0*/  IMAD.MOV.U32 R5, RZ, RZ, R13 ;  /* 0x000000ffff057224 */ /* 0x000fe400078e000d */
[----:B------:R-:W-:Y:S02]  /*3300*/  IMAD.SHL.U32 R4, R2, 0x2, RZ ;  /* 0x0000000202047824 */ /* 0x000fe400078e00ff */
[----:B------:R-:W-:-:S03]  /*3310*/  IMAD.MOV.U32 R7, RZ, RZ, R15 ;  /* 0x000000ffff077224 */ /* 0x000fc600078e000f */
[----:B------:R-:W-:Y:S01]  /*3320*/  LOP3.LUT R3, R2, R4, R3, 0x96, !PT ;  /* 0x0000000402037212 */ /* 0x000fe200078e9603 */
[----:B------:R-:W-:-:S03]  /*3330*/  IMAD.MOV.U32 R4, RZ, RZ, R12 ;  /* 0x000000ffff047224 */ /* 0x000fc600078e000c */
[----:B01----:R-:W-:-:S05]  /*3340*/  LOP3.LUT R21, R3, R14, RZ, 0x3c, !PT ;  /* 0x0000000e03157212 */ /* 0x003fca00078e3cff */
[----:B------:R-:W-:-:S05]  /*3350*/  IMAD.IADD R2, R21, 0x1, R6 ;  /* 0x0000000115027824 */ /* 0x000fca00078e0206 */
[----:B------:R-:W-:Y:S01]  /*3360*/  I2FP.F32.U32 R3, R2 ;  /* 0x0000000200037245 */ /* 0x000fe20000201000 */
[----:B------:R-:W-:-:S04]  /*3370*/  IMAD.MOV.U32 R2, RZ, RZ, R14 ;  /* 0x000000ffff027224 */ /* 0x000fc800078e000e */
[----:B------:R-:W-:-:S05]  /*3380*/  FFMA R3, R3, R16, 1.1641532182693481445e-10 ;  /* 0x2f00000003037423 */ /* 0x000fca0000000010 */
[----:B--2---:R-:W-:Y:S01]  /*3390*/  FSETP.GEU.AND P0, PT, R3, UR4, PT ;  /* 0x0000000403007c0b */ /* 0x004fe2000bf0e000 */
[----:B------:R-:W-:-:S12]  /*33a0*/  IMAD.MOV.U32 R3, RZ, RZ, R21 ;  /* 0x000000ffff037224 */ /* 0x000fd800078e0015 */
[----:B------:R-:W-:Y:S05]  /*33b0*/  @P0 BREAK.RELIABLE B2 ;  /* 0x0000000000020942 */ /* 0x000fea0003800100 */
[----:B------:R-:W-:Y:S05]  /*33c0*/  @P0 BRA `(.L_x_28) ;  /* 0x00000010009c0947 */ /* 0x000fea0003800000 */
[----:B------:R-:W-:Y:S01]  /*33d0*/  SHF.R.U32.HI R2, RZ, 0x2, R15 ;  /* 0x00000002ff027819 */ /* 0x000fe2000001160f */
[----:B------:R-:W-:Y:S02]  /*33e0*/  IMAD.SHL.U32 R3, R21, 0x10, RZ ;  /* 0x0000001015037824 */ /* 0x000fe400078e00ff */
[----:B------:R-:W-:Y:S01]  /*33f0*/  VIADD R6, R17, 0xb0f8a ;  /* 0x000b0f8a11067836 */ /* 0x000fe20000000000 */
[----:B------:R-:W-:Y:S02]  /*3400*/  LOP3.LUT R2, R2, R15, RZ, 0x3c, !PT ;  /* 0x0000000f02027212 */ /* 0x000fe400078e3cff */
[----:B------:R-:W-:-:S03]  /*3410*/  I2FP.F32.S32 R15, R8 ;  /* 0x00000008000f7245 */ /* 0x000fc60000201400 */
[----:B------:R-:W-:-:S05]  /*3420*/  IMAD.SHL.U32 R4, R2, 0x2, RZ ;  /* 0x0000000202047824 */ /* 0x000fca00078e00ff */
[----:B------:R-:W-:-:S04]  /*3430*/  LOP3.LUT R4, R2, R4, R3, 0x96, !PT ;  /* 0x0000000402047212 */ /* 0x000fc800078e9603 */
[----:B------:R-:W-:Y:S02]  /*3440*/  LOP3.LUT R3, R4, R21, RZ, 0x3c, !PT ;  /* 0x0000001504037212 */ /* 0x000fe400078e3cff */
[----:B------:R-:W0:Y:S03]  /*3450*/  LDC.64 R4, c[0x0][0x3e0] ;  /* 0x0000f800ff047b82 */ /* 0x000e260000000a00 */
[----:B------:R-:W-:-:S05]  /*3460*/  IMAD.IADD R2, R3, 0x1, R6 ;  /* 0x0000000103027824 */ /* 0x000fca00078e0206 */
[----:B------:R-:W-:-:S05]  /*3470*/  I2FP.F32.U32 R7, R2 ;  /* 0x0000000200077245 */ /* 0x000fca0000201000 */
[----:B------:R-:W-:-:S04]  /*3480*/  FFMA R2, R7, R16, 1.1641532182693481445e-10 ;  /* 0x2f00000007027423 */ /* 0x000fc80000000010 */
[----:B------:R-:W-:-:S04]  /*3490*/  FFMA R8, R2, R15, RZ ;  /* 0x0000000f02087223 */ /* 0x000fc800000000ff */
[----:B------:R-:W0:Y:S02]  /*34a0*/  F2I.TRUNC.NTZ R23, R8 ;  /* 0x0000000800177305 */ /* 0x000e24000020f100 */
[----:B0-----:R-:W-:-:S05]  /*34b0*/  IMAD.WIDE R22, R23, 0x8, R4 ;  /* 0x0000000817167825 */ /* 0x001fca00078e0204 */
[----:B------:R-:W2:Y:S04]  /*34c0*/  LDG.E R17, desc[UR8][R22.64] ;  /* 0x0000000816117981 */ /* 0x000ea8000c1e1900 */
[----:B------:R-:W3:Y:S01]  /*34d0*/  LDG.E R15, desc[UR8][R22.64+0x4] ;  /* 0x00000408160f7981 */ /* 0x000ee2000c1e1900 */
[----:B------:R-:W-:Y:S02]  /*34e0*/  IMAD.MOV.U32 R2, RZ, RZ, R21 ;  /* 0x000000ffff027224 */ /* 0x000fe400078e0015 */
[----:B------:R-:W-:Y:S01]  /*34f0*/  IMAD.MOV.U32 R5, RZ, RZ, R14 ;  /* 0x000000ffff057224 */ /* 0x000fe200078e000e */
[----:B------:R0:W-:Y:S01]  /*3500*/  STG.E desc[UR8][R18.64+0x14], RZ ;  /* 0x000014ff12007986 */ /* 0x0001e2000c101908 */
[----:B------:R-:W-:Y:S02]  /*3510*/  IMAD.MOV.U32 R4, RZ, RZ, R13 ;  /* 0x000000ffff047224 */ /* 0x000fe400078e000d */
[----:B------:R-:W-:Y:S01]  /*3520*/  IMAD.MOV.U32 R7, RZ, RZ, R12 ;  /* 0x000000ffff077224 */ /* 0x000fe200078e000c */
[----:B--2---:R0:W-:Y:S04]  /*3530*/  STG.E desc[UR8][R18.64+0x20], R17 ;  /* 0x0000201112007986 */ /* 0x0041e8000c101908 */
[----:B---3--:R0:W-:Y:S01]  /*3540*/  STG.E desc[UR8][R18.64+0x24], R15 ;  /* 0x0000240f12007986 */ /* 0x0081e2000c101908 */
[----:B------:R-:W-:Y:S05]  /*3550*/  BRA `(.L_x_40) ;  /* 0x0000000000ec7947 */ /* 0x000fea0003800000 */
.L_x_27:
        /* <DEDUP_REMOVED lines=21> */
.L_x_42:
[----:B------:R-:W-:Y:S01]  /*36b0*/  FMUL.FTZ R22, R21, R16 ;  /* 0x0000001015167220 */ /* 0x000fe20000410000 */
[----:B------:R-:W-:-:S03]  /*36c0*/  FMUL.FTZ R8, R16, 0.5 ;  /* 0x3f00000010087820 */ /* 0x000fc60000410000 */
[----:B------:R-:W-:-:S04]  /*36d0*/  FFMA R21, -R22, R22, R21 ;  /* 0x0000001616157223 */ /* 0x000fc80000000115 */
[----:B------:R-:W-:-:S07]  /*36e0*/  FFMA R22, R21, R8, R22 ;  /* 0x0000000815167223 */ /* 0x000fce0000000016 */
.L_x_43:
[----:B------:R-:W-:Y:S05]  /*36f0*/  BSYNC.RECONVERGENT B3 ;  /* 0x0000000000037941 */ /* 0x000fea0003800200 */
.L_x_41:
[----:B------:R-:W0:Y:S01]  /*3700*/  LDCU UR4, c[0x0][0x394] ;  /* 0x00007280ff0477ac */ /* 0x000e220008000800 */
[----:B------:R-:W-:Y:S01]  /*3710*/  BSSY.RECONVERGENT B3, `(.L_x_40) ;  /* 0x000001f000037945 */ /* 0x000fe20003800200 */
[----:B0-----:R-:W-:-:S13]  /*3720*/  FSETP.GEU.AND P0, PT, R22, UR4, PT ;  /* 0x0000000416007c0b */ /* 0x001fda000bf0e000 */
[----:B------:R-:W-:Y:S05]  /*3730*/  @P0 BRA `(.L_x_44) ;  /* 0x0000000000700947 */ /* 0x000fea0003800000 */
[----:B--23--:R-:W-:Y:S01]  /*3740*/  SHF.R.U32.HI R2, RZ, 0x2, R7 ;  /* 0x00000002ff027819 */ /* 0x00cfe20000011607 */
[----:B------:R-:W-:Y:S01]  /*3750*/  IMAD.SHL.U32 R5, R3, 0x10, RZ ;  /* 0x0000001003057824 */ /* 0x000fe200078e00ff */
[----:B------:R-:W-:Y:S01]  /*3760*/  SHF.R.U32.HI R15, RZ, 0x2, R4 ;  /* 0x00000002ff0f7819 */ /* 0x000fe20000011604 */
[----:B------:R-:W0:Y:S01]  /*3770*/  LDCU UR4, c[0x0][0x384] ;  /* 0x00007080ff0477ac */ /* 0x000e220008000800 */
[----:B------:R-:W-:Y:S02]  /*3780*/  LOP3.LUT R2, R2, R7, RZ, 0x3c, !PT ;  /* 0x0000000702027212 */ /* 0x000fe400078e3cff */
[----:B------:R-:W-:Y:S01]  /*3790*/  LOP3.LUT R4, R15, R4, RZ, 0x3c, !PT ;  /* 0x000000040f047212 */ /* 0x000fe200078e3cff */
[----:B------:R-:W-:Y:S02]  /*37a0*/  IMAD.MOV.U32 R15, RZ, RZ, 0x2f800000 ;  /* 0x2f800000ff0f7424 */ /* 0x000fe400078e00ff */
[----:B------:R-:W-:-:S05]  /*37b0*/  IMAD.SHL.U32 R7, R2, 0x2, RZ ;  /* 0x0000000202077824 */ /* 0x000fca00078e00ff */
[----:B------:R-:W-:Y:S01]  /*37c0*/  LOP3.LUT R2, R2, R7, R5, 0x96, !PT ;  /* 0x0000000702027212 */ /* 0x000fe200078e9605 */
[----:B------:R-:W-:Y:S02]  /*37d0*/  IMAD.SHL.U32 R5, R4, 0x2, RZ ;  /* 0x0000000204057824 */ /* 0x000fe400078e00ff */
[----:B------:R-:W-:Y:S01]  /*37e0*/  IMAD.MOV.U32 R7, RZ, RZ, R12 ;  /* 0x000000ffff077224 */ /* 0x000fe200078e000c */
[----:B------:R-:W-:-:S05]  /*37f0*/  LOP3.LUT R2, R2, R3, RZ, 0x3c, !PT ;  /* 0x0000000302027212 */ /* 0x000fca00078e3cff */
[----:B------:R-:W-:-:S05]  /*3800*/  IMAD.SHL.U32 R3, R2, 0x10, RZ ;  /* 0x0000001002037824 */ /* 0x000fca00078e00ff */
[----:B------:R-:W-:Y:S02]  /*3810*/  LOP3.LUT R3, R4, R5, R3, 0x96, !PT ;  /* 0x0000000504037212 */ /* 0x000fe400078e9603 */
[C---:B------:R-:W-:Y:S01]  /*3820*/  IADD3 R4, PT, PT, R6.reuse, 0x587c5, R2 ;  /* 0x000587c506047810 */ /* 0x040fe20007ffe002 */
[----:B------:R-:W-:Y:S01]  /*3830*/  VIADD R6, R6, 0xb0f8a ;  /* 0x000b0f8a06067836 */ /* 0x000fe20000000000 */
[----:B------:R-:W-:Y:S02]  /*3840*/  LOP3.LUT R3, R3, R2, RZ, 0x3c, !PT ;  /* 0x0000000203037212 */ /* 0x000fe400078e3cff */
[----:B------:R-:W-:-:S03]  /*3850*/  I2FP.F32.U32 R4, R4 ;  /* 0x0000000400047245 */ /* 0x000fc60000201000 */
[----:B------:R-:W-:Y:S02]  /*3860*/  IMAD.IADD R5, R6, 0x1, R3 ;  /* 0x0000000106057824 */ /* 0x000fe400078e0203 */
[----:B------:R-:W-:Y:S01]  /*3870*/  FFMA R17, R4, R15, 1.1641532182693481445e-10 ;  /* 0x2f00000004117423 */ /* 0x000fe2000000000f */
[----:B------:R-:W-:Y:S02]  /*3880*/  IMAD.MOV.U32 R4, RZ, RZ, R13 ;  /* 0x000000ffff047224 */ /* 0x000fe400078e000d */
[----:B------:R-:W-:Y:S01]  /*3890*/  I2FP.F32.U32 R5, R5 ;  /* 0x0000000500057245 */ /* 0x000fe20000201000 */
[----:B0-----:R-:W-:-:S04]  /*38a0*/  FFMA R17, R17, UR4, RZ ;  /* 0x0000000411117c23 */ /* 0x001fc800080000ff */
[----:B------:R-:W-:Y:S01]  /*38b0*/  FFMA R15, R5, R15, 1.1641532182693481445e-10 ;  /* 0x2f000000050f7423 */ /* 0x000fe2000000000f */
[----:B------:R0:W-:Y:S01]  /*38c0*/  STG.E desc[UR8][R18.64+0x20], R17 ;  /* 0x0000201112007986 */ /* 0x0001e2000c101908 */
[----:B------:R-:W-:Y:S02]  /*38d0*/  IMAD.MOV.U32 R5, RZ, RZ, R14 ;  /* 0x000000ffff057224 */ /* 0x000fe400078e000e */
[----:B------:R-:W-:-:S05]  /*38e0*/  FFMA R15, R15, UR4, RZ ;  /* 0x000000040f0f7c23 */ /* 0x000fca00080000ff */
[----:B------:R0:W-:Y:S02]  /*38f0*/  STG.E desc[UR8][R18.64+0x24], R15 ;  /* 0x0000240f12007986 */ /* 0x0001e4000c101908 */
.L_x_44:
[----:B------:R-:W-:Y:S05]  /*3900*/  BSYNC.RECONVERGENT B3 ;  /* 0x0000000000037941 */ /* 0x000fea0003800200 */
.L_x_40:
[----:B------:R-:W-:Y:S05]  /*3910*/  BSYNC.RELIABLE B2 ;  /* 0x0000000000027941 */ /* 0x000fea0003800100 */
.L_x_26:
[----:B------:R-:W0:Y:S04]  /*3920*/  LDG.E R20, desc[UR8][R18.64+0x4] ;  /* 0x0000040812147981 */ /* 0x000e28000c1e1900 */
[----:B------:R-:W2:Y:S01]  /*3930*/  LDG.E R22, desc[UR8][R18.64] ;  /* 0x0000000812167981 */ /* 0x000ea2000c1e1900 */
[----:B------:R-:W-:Y:S01]  /*3940*/  BSSY.RECONVERGENT B2, `(.L_x_45) ;  /* 0x0000011000027945 */ /* 0x000fe20003800200 */
[----:B0----5:R-:W-:Y:S01]  /*3950*/  FADD R15, -R20, R15 ;  /* 0x0000000f140f7221 */ /* 0x021fe20000000100 */
[----:B--2---:R-:W-:-:S05]  /*3960*/  FADD R16, -R22, R17 ;  /* 0x0000001116107221 */ /* 0x004fca0000000100 */
[----:B------:R-:W-:-:S04]  /*3970*/  FSETP.GT.AND P3, PT, |R15|, |R16|, PT ;  /* 0x400000100f00720b */ /* 0x000fc80003f64200 */
[----:B------:R-:W-:Y:S02]  /*3980*/  FSEL R13, |R15|, |R16|, P3 ;  /* 0x400000100f0d7208 */ /* 0x000fe40001800200 */
[----:B------:R-:W-:Y:S02]  /*3990*/  FSEL R8, |R16|, |R15|, P3 ;  /* 0x4000000f10087208 */ /* 0x000fe40001800200 */
[----:B------:R-:W0:Y:S08]  /*39a0*/  MUFU.RCP R12, R13 ;  /* 0x0000000d000c7308 */ /* 0x000e300000001000 */
[----:B------:R-:W2:Y:S01]  /*39b0*/  FCHK P0, R8, R13 ;  /* 0x0000000d08007302 */ /* 0x000ea20000000000 */
[----:B0-----:R-:W-:-:S04]  /*39c0*/  FFMA R17, -R13, R12, 1 ;  /* 0x3f8000000d117423 */ /* 0x001fc8000000010c */
[----:B------:R-:W-:-:S04]  /*39d0*/  FFMA R17, R12, R17, R12 ;  /* 0x000000110c117223 */ /* 0x000fc8000000000c */
[----:B------:R-:W-:-:S04]  /*39e0*/  FFMA R12, R8, R17, RZ ;  /* 0x00000011080c7223 */ /* 0x000fc800000000ff */
[----:B------:R-:W-:-:S04]  /*39f0*/  FFMA R14, -R13, R12, R8 ;  /* 0x0000000c0d0e7223 */ /* 0x000fc80000000108 */
[----:B------:R-:W-:Y:S01]  /*3a00*/  FFMA R12, R17, R14, R12 ;  /* 0x0000000e110c7223 */ /* 0x000fe2000000000c */
[----:B--2---:R-:W-:Y:S06]  /*3a10*/  @!P0 BRA `(.L_x_46) ;  /* 0x00000000000c8947 */ /* 0x004fec0003800000 */
[----:B------:R-:W-:-:S07]  /*3a20*/  MOV R24, 0x3a40 ;  /* 0x00003a4000187802 */ /* 0x000fce0000000f00 */
[----:B-1-34-:R-:W-:Y:S05]  /*3a30*/  CALL.REL.NOINC `($__internal_1_$__cuda_sm3x_div_rn_noftz_f32_slowpath) ;  /* 0x0000002000807944 */ /* 0x01afea0003c00000 */
[----:B------:R-:W-:-:S07]  /*3a40*/  IMAD.MOV.U32 R12, RZ, RZ, R8 ;  /* 0x000000ffff0c7224 */ /* 0x000fce00078e0008 */
.L_x_46:
[----:B------:R-:W-:Y:S05]  /*3a50*/  BSYNC.RECONVERGENT B2 ;  /* 0x0000000000027941 */ /* 0x000fea0003800200 */
.L_x_45:
[----:B------:R-:W-:Y:S02]  /*3a60*/  IMAD.MOV.U32 R17, RZ, RZ, 0x3b33710b ;  /* 0x3b33710bff117424 */ /* 0x000fe400078e00ff */
[----:B------:R-:W-:Y:S01]  /*3a70*/  FMUL R8, R12, R12 ;  /* 0x0000000c0c087220 */ /* 0x000fe20000400000 */
[----:B------:R-:W-:Y:S01]  /*3a80*/  IMAD.MOV.U32 R14, RZ, RZ, 0x3f6ee581 ;  /* 0x3f6ee581ff0e7424 */ /* 0x000fe200078e00ff */
[----:B------:R-:W-:Y:S01]  /*3a90*/  ISETP.GE.AND P0, PT, R16, RZ, PT ;  /* 0x000000ff1000720c */ /* 0x000fe20003f06270 */
[----:B------:R-:W-:Y:S01]  /*3aa0*/  BSSY.RECONVERGENT B2, `(.L_x_47) ;  /* 0x0000056000027945 */ /* 0x000fe20003800200 */
[----:B------:R-:W-:Y:S01]  /*3ab0*/  FFMA R17, R8, R17, -0.015681877732276916504 ;  /* 0xbc80774808117423 */ /* 0x000fe20000000011 */
[----:B------:R-:W-:Y:S01]  /*3ac0*/  FSETP.NEU.AND P4, PT, |R16|, |R15|, PT ;  /* 0x4000000f1000720b */ /* 0x000fe20003f8d200 */
[----:B------:R-:W-:Y:S01]  /*3ad0*/  FADD R16, |R15|, |R16| ;  /* 0x400000100f107221 */ /* 0x000fe20000000200 */
[----:B------:R-:W-:Y:S01]  /*3ae0*/  FSETP.NEU.AND P1, PT, R13, RZ, PT ;  /* 0x000000ff0d00720b */ /* 0x000fe20003f2d000 */
[----:B------:R-:W-:-:S04]  /*3af0*/  FFMA R17, R8, R17, 0.042200751602649688721 ;  /* 0x3d2cdab208117423 */ /* 0x000fc80000000011 */
[----:B------:R-:W-:-:S04]  /*3b00*/  FFMA R17, R8, R17, -0.074792981147766113281 ;  /* 0xbd992d1008117423 */ /* 0x000fc80000000011 */
[----:B------:R-:W-:-:S04]  /*3b10*/  FFMA R17, R8, R17, 0.10640415549278259277 ;  /* 0x3dd9ea6c08117423 */ /* 0x000fc80000000011 */
[----:B------:R-:W-:-:S04]  /*3b20*/  FFMA R17, R8, R17, -0.14207722246646881104 ;  /* 0xbe117cb108117423 */ /* 0x000fc80000000011 */
[----:B------:R-:W-:-:S04]  /*3b30*/  FFMA R17, R8, R17, 0.19993925094604492188 ;  /* 0x3e4cbce008117423 */ /* 0x000fc80000000011 */
[----:B------:R-:W-:-:S04]  /*3b40*/  FFMA R17, R8, R17, -0.33333197236061096191 ;  /* 0xbeaaaa7d08117423 */ /* 0x000fc80000000011 */
[----:B------:R-:W-:-:S04]  /*3b50*/  FMUL R17, R8, R17 ;  /* 0x0000001108117220 */ /* 0x000fc80000400000 */
[----:B------:R-:W-:Y:S01]  /*3b60*/  FFMA R17, R17, R12, R12 ;  /* 0x0000000c11117223 */ /* 0x000fe2000000000c */
[----:B------:R-:W-:-:S03]  /*3b70*/  FSEL R12, R14, 1.8663789033889770508, P3 ;  /* 0x3feee5810e0c7808 */ /* 0x000fc60001800000 */
[----:B------:R-:W-:-:S05]  /*3b80*/  FFMA R8, R14, 1.6832555532455444336, -R17 ;  /* 0x3fd774eb0e087823 */ /* 0x000fca0000000811 */
[-C--:B------:R-:W-:Y:S02]  /*3b90*/  FSEL R8, R8, R17.reuse, P3 ;  /* 0x0000001108087208 */ /* 0x080fe40001800000 */
[----:B------:R-:W-:-:S05]  /*3ba0*/  FSEL R17, R17, -R17, P3 ;  /* 0x8000001111117208 */ /* 0x000fca0001800000 */
[----:B------:R-:W-:Y:S01]  /*3bb0*/  @!P0 FFMA R8, R12, 1.6832555532455444336, R17 ;  /* 0x3fd774eb0c088823 */ /* 0x000fe20000000011 */
[----:B------:R-:W-:-:S05]  /*3bc0*/  IMAD.MOV.U32 R12, RZ, RZ, 0x4016cbe4 ;  /* 0x4016cbe4ff0c7424 */ /* 0x000fca00078e00ff */
[----:B------:R-:W-:Y:S02]  /*3bd0*/  @!P4 FSEL R8, R12, 0.78539818525314331055, !P0 ;  /* 0x3f490fdb0c08c808 */ /* 0x000fe40004000000 */
[----:B------:R-:W-:Y:S02]  /*3be0*/  @!P1 FSEL R8, RZ, 3.1415927410125732422, P0 ;  /* 0x40490fdbff089808 */ /* 0x000fe40000000000 */
[----:B------:R-:W-:Y:S02]  /*3bf0*/  FSETP.NAN.AND P0, PT, R16, R16, PT ;  /* 0x000000101000720b */ /* 0x000fe40003f08000 */
[----:B------:R-:W-:-:S04]  /*3c00*/  LOP3.LUT R15, R8, 0x80000000, R15, 0xb8, !PT ;  /* 0x80000000080f7812 */ /* 0x000fc800078eb80f */
[----:B------:R-:W-:-:S04]  /*3c10*/  FSEL R8, R16, R15, P0 ;  /* 0x0000000f10087208 */ /* 0x000fc80000000000 */
[C---:B------:R-:W-:Y:S01]  /*3c20*/  FSETP.GE.AND P0, PT, |R8|.reuse, 105615, PT ;  /* 0x47ce47800800780b */ /* 0x040fe20003f06200 */
[----:B-1----:R-:W-:-:S06]  /*3c30*/  FMUL R21, R8, 0.63661974668502807617 ;  /* 0x3f22f98308157820 */ /* 0x002fcc0000400000 */
[----:B------:R-:W0:Y:S02]  /*3c40*/  F2I.NTZ R21, R21 ;  /* 0x0000001500157305 */ /* 0x000e240000203100 */
[----:B0-----:R-:W-:Y:S01]  /*3c50*/  I2FP.F32.S32 R13, R21 ;  /* 0x00000015000d7245 */ /* 0x001fe20000201400 */
[----:B------:R-:W-:-:S04]  /*3c60*/  IMAD.MOV.U32 R25, RZ, RZ, R21 ;  /* 0x000000ffff197224 */ /* 0x000fc800078e0015 */
[----:B------:R-:W-:-:S04]  /*3c70*/  FFMA R12, R13, -1.5707962512969970703, R8 ;  /* 0xbfc90fda0d0c7823 */ /* 0x000fc80000000008 */
[----:B------:R-:W-:-:S04]  /*3c80*/  FFMA R12, R13, -7.5497894158615963534e-08, R12 ;  /* 0xb3a221680d0c7823 */ /* 0x000fc8000000000c */
[----:B------:R-:W-:-:S04]  /*3c90*/  FFMA R24, R13, -5.3903029534742383927e-15, R12 ;  /* 0xa7c234c50d187823 */ /* 0x000fc8000000000c */
[----:B------:R-:W-:Y:S01]  /*3ca0*/  IMAD.MOV.U32 R12, RZ, RZ, R24 ;  /* 0x000000ffff0c7224 */ /* 0x000fe200078e0018 */
[----:B------:R-:W-:Y:S06]  /*3cb0*/  @!P0 BRA `(.L_x_48) ;  /* 0x0000000000d08947 */ /* 0x000fec0003800000 */
[----:B------:R-:W-:-:S13]  /*3cc0*/  FSETP.NEU.AND P1, PT, |R8|, +INF , PT ;  /* 0x7f8000000800780b */ /* 0x000fda0003f2d200 */
[----:B------:R-:W-:Y:S01]  /*3cd0*/  @!P1 FMUL R12, RZ, R8 ;  /* 0x00000008ff0c9220 */ /* 0x000fe20000400000 */
[----:B------:R-:W-:Y:S01]  /*3ce0*/  @!P1 IMAD.MOV.U32 R21, RZ, RZ, RZ ;  /* 0x000000ffff159224 */ /* 0x000fe200078e00ff */
[----:B------:R-:W-:Y:S06]  /*3cf0*/  @!P1 BRA `(.L_x_48) ;  /* 0x0000000000c09947 */ /* 0x000fec0003800000 */
[----:B------:R-:W-:Y:S01]  /*3d00*/  IMAD.SHL.U32 R23, R8, 0x100, RZ ;  /* 0x0000010008177824 */ /* 0x000fe200078e00ff */
[----:B------:R-:W-:Y:S01]  /*3d10*/  BSSY.RECONVERGENT B3, `(.L_x_49) ;  /* 0x000000f000037945 */ /* 0x000fe20003800200 */
[----:B------:R-:W-:Y:S01]  /*3d20*/  CS2R R16, SRZ ;  /* 0x0000000000107805 */ /* 0x000fe2000001ff00 */
[----:B------:R-:W-:Y:S02]  /*3d30*/  IMAD.MOV.U32 R21, RZ, RZ, RZ ;  /* 0x000000ffff157224 */ /* 0x000fe400078e00ff */
[----:B------:R-:W-:-:S07]  /*3d40*/  LOP3.LUT R23, R23, 0x80000000, RZ, 0xfc, !PT ;  /* 0x8000000017177812 */ /* 0x000fce00078efcff */
.L_x_50:
[----:B0-----:R-:W0:Y:S02]  /*3d50*/  LDC.64 R12, c[0x4][0x40] ;  /* 0x01001000ff0c7b82 */ /* 0x001e240000000a00 */
[----:B0-----:R-:W-:-:S06]  /*3d60*/  IMAD.WIDE.U32 R12, R17, 0x4, R12 ;  /* 0x00000004110c7825 */ /* 0x001fcc00078e000c */
[----:B------:R-:W2:Y:S01]  /*3d70*/  LDG.E.CONSTANT R12, desc[UR8][R12.64] ;  /* 0x000000080c0c7981 */ /* 0x000ea2000c1e9900 */
[C---:B------:R-:W-:Y:S02]  /*3d80*/  IMAD R26, R17.reuse, 0x4, R1 ;  /* 0x00000004111a7824 */ /* 0x040fe400078e0201 */
[----:B------:R-:W-:-:S05]  /*3d90*/  VIADD R17, R17, 0x1 ;  /* 0x0000000111117836 */ /* 0x000fca0000000000 */
[----:B------:R-:W-:Y:S01]  /*3da0*/  ISETP.NE.AND P1, PT, R17, 0x6, PT ;  /* 0x000000061100780c */ /* 0x000fe20003f25270 */
[----:B--2---:R-:W-:-:S03]  /*3db0*/  IMAD.WIDE.U32 R14, R12, R23, RZ ;  /* 0x000000170c0e7225 */ /* 0x004fc600078e00ff */
[----:B------:R-:W-:-:S05]  /*3dc0*/  IADD3 R27, P3, PT, R14, R16, RZ ;  /* 0x000000100e1b7210 */ /* 0x000fca0007f7e0ff */
[----:B------:R0:W-:Y:S01]  /*3dd0*/  STL [R26], R27 ;  /* 0x0000001b1a007387 */ /* 0x0001e20000100800 */
[----:B------:R-:W-:-:S03]  /*3de0*/  IMAD.X R16, R15, 0x1, R21, P3 ;  /* 0x000000010f107824 */ /* 0x000fc600018e0615 */
[----:B------:R-:W-:Y:S05]  /*3df0*/  @P1 BRA `(.L_x_50) ;  /* 0xfffffffc00d41947 */ /* 0x000fea000383ffff */
[----:B------:R-:W-:Y:S05]  /*3e00*/  BSYNC.RECONVERGENT B3 ;  /* 0x0000000000037941 */ /* 0x000fea0003800200 */
.L_x_49:
[----:B------:R-:W-:Y:S01]  /*3e10*/  SHF.R.U32.HI R15, RZ, 0x17, R8 ;  /* 0x00000017ff0f7819 */ /* 0x000fe20000011608 */
[----:B------:R1:W-:Y:S03]  /*3e20*/  STL [R1+0x18], R16 ;  /* 0x0000181001007387 */ /* 0x0003e60000100800 */
[C---:B------:R-:W-:Y:S02]  /*3e30*/  LOP3.LUT R12, R15.reuse, 0xe0, RZ, 0xc0, !PT ;  /* 0x000000e00f0c7812 */ /* 0x040fe400078ec0ff */
[----:B------:R-:W-:-:S03]  /*3e40*/  LOP3.LUT P1, RZ, R15, 0x1f, RZ, 0xc0, !PT ;  /* 0x0000001f0fff7812 */ /* 0x000fc6000782c0ff */
[----:B------:R-:W-:-:S05]  /*3e50*/  VIADD R12, R12, 0xffffff80 ;  /* 0xffffff800c0c7836 */ /* 0x000fca0000000000 */
[----:B------:R-:W-:-:S05]  /*3e60*/  SHF.R.U32.HI R12, RZ, 0x5, R12 ;  /* 0x00000005ff0c7819 */ /* 0x000fca000001160c */
[----:B------:R-:W-:-:S05]  /*3e70*/  IMAD R17, R12, -0x4, R1 ;  /* 0xfffffffc0c117824 */ /* 0x000fca00078e0201 */
[----:B------:R-:W2:Y:S04]  /*3e80*/  LDL R14, [R17+0x18] ;  /* 0x00001800110e7983 */ /* 0x000ea80000100800 */
[----:B------:R-:W2:Y:S04]  /*3e90*/  LDL R13, [R17+0x14] ;  /* 0x00001400110d7983 */ /* 0x000ea80000100800 */
[----:B------:R-:W5:Y:S01]  /*3ea0*/  @P1 LDL R12, [R17+0x10] ;  /* 0x00001000110c1983 */ /* 0x000f620000100800 */
[----:B------:R-:W-:Y:S01]  /*3eb0*/  LOP3.LUT R15, R15, 0x1f, RZ, 0xc0, !PT ;  /* 0x0000001f0f0f7812 */ /* 0x000fe200078ec0ff */
[----:B------:R-:W-:Y:S01]  /*3ec0*/  UMOV UR4, 0x54442d19 ;  /* 0x54442d1900047882 */ /* 0x000fe20000000000 */
[----:B------:R-:W-:-:S02]  /*3ed0*/  UMOV UR5, 0x3bf921fb ;  /* 0x3bf921fb00057882 */ /* 0x000fc40000000000 */
[-C--:B--2---:R-:W-:Y:S02]  /*3ee0*/  @P1 SHF.L.W.U32.HI R14, R13, R15.reuse, R14 ;  /* 0x0000000f0d0e1219 */ /* 0x084fe40000010e0e */
[----:B-----5:R-:W-:Y:S02]  /*3ef0*/  @P1 SHF.L.W.U32.HI R13, R12, R15, R13 ;  /* 0x0000000f0c0d1219 */ /* 0x020fe40000010e0d */
[----:B------:R-:W-:Y:S02]  /*3f00*/  ISETP.GE.AND P1, PT, R8, RZ, PT ;  /* 0x000000ff0800720c */ /* 0x000fe40003f26270 */
[C-C-:B------:R-:W-:Y:S01]  /*3f10*/  SHF.L.W.U32.HI R15, R13.reuse, 0x2, R14.reuse ;  /* 0x000000020d0f7819 */ /* 0x140fe20000010e0e */
[----:B------:R-:W-:Y:S01]  /*3f20*/  IMAD.SHL.U32 R13, R13, 0x4, RZ ;  /* 0x000000040d0d7824 */ /* 0x000fe200078e00ff */
[----:B------:R-:W-:Y:S02]  /*3f30*/  SHF.R.U32.HI R14, RZ, 0x1e, R14 ;  /* 0x0000001eff0e7819 */ /* 0x000fe4000001160e */
[----:B0-----:R-:W-:-:S02]  /*3f40*/  SHF.R.S32.HI R26, RZ, 0x1f, R15 ;  /* 0x0000001fff1a7819 */ /* 0x001fc4000001140f */
[C---:B------:R-:W-:Y:S02]  /*3f50*/  LEA.HI R21, R15.reuse, R14, RZ, 0x1 ;  /* 0x0000000e0f157211 */ /* 0x040fe400078f08ff */
[C---:B------:R-:W-:Y:S02]  /*3f60*/  LOP3.LUT R12, R26.reuse, R13, RZ, 0x3c, !PT ;  /* 0x0000000d1a0c7212 */ /* 0x040fe400078e3cff */
[----:B------:R-:W-:Y:S01]  /*3f70*/  LOP3.LUT R13, R26, R15, RZ, 0x3c, !PT ;  /* 0x0000000f1a0d7212 */ /* 0x000fe200078e3cff */
[----:B------:R-:W-:Y:S01]  /*3f80*/  IMAD.MOV R14, RZ, RZ, -R21 ;  /* 0x000000ffff0e7224 */ /* 0x000fe200078e0a15 */
[----:B------:R-:W-:-:S03]  /*3f90*/  LOP3.LUT R23, R15, R8, RZ, 0x3c, !PT ;  /* 0x000000080f177212 */ /* 0x000fc600078e3cff */
[----:B------:R-:W-:Y:S01]  /*3fa0*/  @!P1 IMAD.MOV.U32 R21, RZ, RZ, R14 ;  /* 0x000000ffff159224 */ /* 0x000fe200078e000e */
[----:B------:R-:W1:Y:S01]  /*3fb0*/  I2F.F64.S64 R12, R12 ;  /* 0x0000000c000c7312 */ /* 0x000e620000301c00 */
[----:B------:R-:W-:Y:S01]  /*3fc0*/  ISETP.GE.AND P3, PT, R23, RZ, PT ;  /* 0x000000ff1700720c */ /* 0x000fe20003f66270 */
[----:B-1----:R-:W-:-:S10]  /*3fd0*/  DMUL R16, R12, UR4 ;  /* 0x000000040c107c28 */ /* 0x002fd40008000000 */
[----:B------:R-:W0:Y:S02]  /*3fe0*/  F2F.F32.F64 R16, R16 ;  /* 0x0000001000107310 */ /* 0x000e240000301000 */
[----:B0-----:R-:W-:-:S07]  /*3ff0*/  FSEL R12, -R16, R16, !P3 ;  /* 0x00000010100c7208 */ /* 0x001fce0005800100 */
.L_x_48:
[----:B------:R-:W-:Y:S05]  /*4000*/  BSYNC.RECONVERGENT B2 ;  /* 0x0000000000027941 */ /* 0x000fea0003800200 */
.L_x_47:
[----:B------:R-:W-:Y:S02]  /*4010*/  IMAD.MOV.U32 R14, RZ, RZ, 0x37cbac00 ;  /* 0x37cbac00ff0e7424 */ /* 0x000fe400078e00ff */
[----:B------:R-:W-:Y:S01]  /*4020*/  FMUL R13, R12, R12 ;  /* 0x0000000c0c0d7220 */ /* 0x000fe20000400000 */
[C---:B------:R-:W-:Y:S01]  /*4030*/  LOP3.LUT R15, R21.reuse, 0x1, RZ, 0xc0, !PT ;  /* 0x00000001150f7812 */ /* 0x040fe200078ec0ff */
[----:B------:R-:W-:Y:S01]  /*4040*/  VIADD R17, R21, 0x1 ;  /* 0x0000000115117836 */ /* 0x000fe20000000000 */
[----:B------:R-:W-:Y:S01]  /*4050*/  BSSY.RECONVERGENT B2, `(.L_x_51) ;  /* 0x000004b000027945 */ /* 0x000fe20003800200 */
[----:B------:R-:W-:Y:S01]  /*4060*/  FFMA R16, R13, R14, -0.0013887860113754868507 ;  /* 0xbab607ed0d107423 */ /* 0x000fe2000000000e */
[----:B------:R-:W-:Y:S01]  /*4070*/  ISETP.NE.U32.AND P1, PT, R15, 0x1, PT ;  /* 0x000000010f00780c */ /* 0x000fe20003f25070 */
[----:B------:R-:W-:Y:S01]  /*4080*/  IMAD.MOV.U32 R15, RZ, RZ, 0x3c0885e4 ;  /* 0x3c0885e4ff0f7424 */ /* 0x000fe200078e00ff */
[----:B------:R-:W-:Y:S02]  /*4090*/  LOP3.LUT P3, RZ, R17, 0x2, RZ, 0xc0, !PT ;  /* 0x0000000211ff7812 */ /* 0x000fe4000786c0ff */
[----:B------:R-:W-:Y:S01]  /*40a0*/  FSEL R26, R16, -0.00019574658654164522886, P1 ;  /* 0xb94d4153101a7808 */ /* 0x000fe20000800000 */
[----:B------:R-:W-:Y:S01]  /*40b0*/  IMAD.MOV.U32 R16, RZ, RZ, 0x3e2aaaa8 ;  /* 0x3e2aaaa8ff107424 */ /* 0x000fe200078e00ff */
[----:B------:R-:W-:Y:S01]  /*40c0*/  FSEL R28, R15, 0.041666727513074874878, !P1 ;  /* 0x3d2aaabb0f1c7808 */ /* 0x000fe20004800000 */
[----:B------:R-:W0:Y:S01]  /*40d0*/  LDC R17, c[0x0][0x394] ;  /* 0x0000e500ff117b82 */ /* 0x000e220000000800 */
[----:B------:R-:W-:-:S02]  /*40e0*/  FSEL R12, R12, 1, !P1 ;  /* 0x3f8000000c0c7808 */ /* 0x000fc40004800000 */
[----:B------:R-:W-:Y:S01]  /*40f0*/  FSEL R21, -R16, -0.4999999701976776123, !P1 ;  /* 0xbeffffff10157808 */ /* 0x000fe20004800100 */
[----:B------:R-:W-:-:S04]  /*4100*/  FFMA R26, R13, R26, R28 ;  /* 0x0000001a0d1a7223 */ /* 0x000fc8000000001c */
[C---:B------:R-:W-:Y:S01]  /*4110*/  FFMA R26, R13.reuse, R26, R21 ;  /* 0x0000001a0d1a7223 */ /* 0x040fe20000000015 */
[----:B------:R-:W-:Y:S01]  /*4120*/  FFMA R13, R13, R12, RZ ;  /* 0x0000000c0d0d7223 */ /* 0x000fe200000000ff */
[----:B------:R-:W1:Y:S03]  /*4130*/  LDC R21, c[0x0][0x384] ;  /* 0x0000e100ff157b82 */ /* 0x000e660000000800 */
[----:B------:R-:W-:-:S04]  /*4140*/  FFMA R13, R13, R26, R12 ;  /* 0x0000001a0d0d7223 */ /* 0x000fc8000000000c */
[----:B------:R-:W-:-:S04]  /*4150*/  @P3 FADD R13, RZ, -R13 ;  /* 0x8000000dff0d3221 */ /* 0x000fc80000000000 */
[----:B0-----:R-:W-:-:S05]  /*4160*/  FFMA R13, R13, R17, R22 ;  /* 0x000000110d0d7223 */ /* 0x001fca0000000016 */
[----:B------:R-:W-:-:S04]  /*4170*/  FMNMX R12, RZ, R13, !PT ;  /* 0x0000000dff0c7209 */ /* 0x000fc80007800000 */
[----:B-1----:R-:W-:-:S04]  /*4180*/  FSETP.GT.AND P1, PT, R12, R21, PT ;  /* 0x000000150c00720b */ /* 0x002fc80003f24000 */
[----:B------:R-:W-:-:S05]  /*4190*/  FSEL R13, R12, R21, !P1 ;  /* 0x000000150c0d7208 */ /* 0x000fca0004800000 */
[----:B------:R0:W-:Y:S01]  /*41a0*/  STG.E desc[UR8][R18.64], R13 ;  /* 0x0000000d12007986 */ /* 0x0001e2000c101908 */
[----:B------:R-:W-:Y:S05]  /*41b0*/  @!P0 BRA `(.L_x_52) ;  /* 0x0000000000d08947 */ /* 0x000fea0003800000 */
        /* <DEDUP_REMOVED lines=9> */
.L_x_54:
[----:B0-----:R-:W0:Y:S02]  /*4250*/  LDC.64 R12, c[0x4][0x40] ;  /* 0x01001000ff0c7b82 */ /* 0x001e240000000a00 */
[----:B0-----:R-:W-:-:S05]  /*4260*/  IMAD.WIDE.U32 R22, R27, 0x4, R12 ;  /* 0x000000041b167825 */ /* 0x001fca00078e000c */
[----:B------:R-:W2:Y:S01]  /*4270*/  LDG.E.CONSTANT R13, desc[UR8][R22.64] ;  /* 0x00000008160d7981 */ /* 0x000ea2000c1e9900 */
[C---:B-1----:R-:W-:Y:S02]  /*4280*/  IMAD R28, R27.reuse, 0x4, R1 ;  /* 0x000000041b1c7824 */ /* 0x042fe400078e0201 */
        /* <DEDUP_REMOVED lines=8> */
.L_x_53:
[----:B------:R-:W-:Y:S01]  /*4310*/  SHF.R.U32.HI R22, RZ, 0x17, R8 ;  /* 0x00000017ff167819 */ /* 0x000fe20000011608 */
[----:B------:R2:W-:Y:S03]  /*4320*/  STL [R1+0x18], R26 ;  /* 0x0000181a01007387 */ /* 0x0005e60000100800 */
[C---:B------:R-:W-:Y:S02]  /*4330*/  LOP3.LUT R12, R22.reuse, 0xe0, RZ, 0xc0, !PT ;  /* 0x000000e0160c7812 */ /* 0x040fe400078ec0ff */
[----:B------:R-:W-:-:S03]  /*4340*/  LOP3.LUT P0, RZ, R22, 0x1f, RZ, 0xc0, !PT ;  /* 0x0000001f16ff7812 */ /* 0x000fc6000780c0ff */
[----:B------:R-:W-:-:S05]  /*4350*/  VIADD R12, R12, 0xffffff80 ;  /* 0xffffff800c0c7836 */ /* 0x000fca0000000000 */
[----:B------:R-:W-:-:S05]  /*4360*/  SHF.R.U32.HI R12, RZ, 0x5, R12 ;  /* 0x00000005ff0c7819 */ /* 0x000fca000001160c */
[----:B------:R-:W-:-:S05]  /*4370*/  IMAD R23, R12, -0x4, R1 ;  /* 0xfffffffc0c177824 */ /* 0x000fca00078e0201 */
[----:B------:R-:W5:Y:S04]  /*4380*/  LDL R24, [R23+0x18] ;  /* 0x0000180017187983 */ /* 0x000f680000100800 */
[----:B------:R-:W5:Y:S04]  /*4390*/  LDL R13, [R23+0x14] ;  /* 0x00001400170d7983 */ /* 0x000f680000100800 */
[----:B------:R-:W3:Y:S01]  /*43a0*/  @P0 LDL R12, [R23+0x10] ;  /* 0x00001000170c0983 */ /* 0x000ee20000100800 */
[----:B------:R-:W-:Y:S01]  /*43b0*/  LOP3.LUT R22, R22, 0x1f, RZ, 0xc0, !PT ;  /* 0x0000001f16167812 */ /* 0x000fe200078ec0ff */
[----:B------:R-:W-:Y:S01]  /*43c0*/  UMOV UR4, 0x54442d19 ;  /* 0x54442d1900047882 */ /* 0x000fe20000000000 */
[----:B------:R-:W-:Y:S01]  /*43d0*/  UMOV UR5, 0x3bf921fb ;  /* 0x3bf921fb00057882 */ /* 0x000fe20000000000 */
[----:B------:R-:W-:-:S02]  /*43e0*/  ISETP.GE.AND P1, PT, R8, RZ, PT ;  /* 0x000000ff0800720c */ /* 0x000fc40003f26270 */
[-C--:B-----5:R-:W-:Y:S02]  /*43f0*/  @P0 SHF.L.W.U32.HI R24, R13, R22.reuse, R24 ;  /* 0x000000160d180219 */ /* 0x0a0fe40000010e18 */
[----:B---3--:R-:W-:-:S04]  /*4400*/  @P0 SHF.L.W.U32.HI R13, R12, R22, R13 ;  /* 0x000000160c0d0219 */ /* 0x008fc80000010e0d */
[C-C-:B------:R-:W-:Y:S01]  /*4410*/  SHF.L.W.U32.HI R25, R13.reuse, 0x2, R24.reuse ;  /* 0x000000020d197819 */ /* 0x140fe20000010e18 */
[----:B------:R-:W-:Y:S01]  /*4420*/  IMAD.SHL.U32 R13, R13, 0x4, RZ ;  /* 0x000000040d0d7824 */ /* 0x000fe200078e00ff */
[----:B------:R-:W-:Y:S02]  /*4430*/  SHF.R.U32.HI R24, RZ, 0x1e, R24 ;  /* 0x0000001eff187819 */ /* 0x000fe40000011618 */
[----:B------:R-:W-:Y:S02]  /*4440*/  SHF.R.S32.HI R22, RZ, 0x1f, R25 ;  /* 0x0000001fff167819 */ /* 0x000fe40000011419 */
[----:B------:R-:W-:Y:S02]  /*4450*/  LOP3.LUT R8, R25, R8, RZ, 0x3c, !PT ;  /* 0x0000000819087212 */ /* 0x000fe400078e3cff */
[C---:B------:R-:W-:Y:S02]  /*4460*/  LOP3.LUT R12, R22.reuse, R13, RZ, 0x3c, !PT ;  /* 0x0000000d160c7212 */ /* 0x040fe400078e3cff */
[----:B------:R-:W-:-:S02]  /*4470*/  LOP3.LUT R13, R22, R25, RZ, 0x3c, !PT ;  /* 0x00000019160d7212 */ /* 0x000fc400078e3cff */
[----:B------:R-:W-:Y:S02]  /*4480*/  LEA.HI R25, R25, R24, RZ, 0x1 ;  /* 0x0000001819197211 */ /* 0x000fe400078f08ff */
[----:B------:R-:W-:Y:S02]  /*4490*/  ISETP.GE.AND P0, PT, R8, RZ, PT ;  /* 0x000000ff0800720c */ /* 0x000fe40003f06270 */
[----:B------:R-:W0:Y:S01]  /*44a0*/  I2F.F64.S64 R12, R12 ;  /* 0x0000000c000c7312 */ /* 0x000e220000301c00 */
[----:B------:R-:W-:-:S04]  /*44b0*/  IMAD.MOV R8, RZ, RZ, -R25 ;  /* 0x000000ffff087224 */ /* 0x000fc800078e0a19 */
[----:B------:R-:W-:Y:S01]  /*44c0*/  @!P1 IMAD.MOV.U32 R25, RZ, RZ, R8 ;  /* 0x000000ffff199224 */ /* 0x000fe200078e0008 */
[----:B0-----:R-:W-:-:S10]  /*44d0*/  DMUL R22, R12, UR4 ;  /* 0x000000040c167c28 */ /* 0x001fd40008000000 */
[----:B------:R-:W0:Y:S02]  /*44e0*/  F2F.F32.F64 R22, R22 ;  /* 0x0000001600167310 */ /* 0x000e240000301000 */
[----:B0-2---:R-:W-:-:S07]  /*44f0*/  FSEL R24, -R22, R22, !P0 ;  /* 0x0000001616187208 */ /* 0x005fce0004000100 */
.L_x_52:
[----:B------:R-:W-:Y:S05]  /*4500*/  BSYNC.RECONVERGENT B2 ;  /* 0x0000000000027941 */ /* 0x000fea0003800200 */
.L_x_51:
[----:B0-----:R-:W-:Y:S01]  /*4510*/  FMUL R13, R24, R24 ;  /* 0x00000018180d7220 */ /* 0x001fe20000400000 */
[C---:B------:R-:W-:Y:S02]  /*4520*/  LOP3.LUT R8, R25.reuse, 0x1, RZ, 0xc0, !PT ;  /* 0x0000000119087812 */ /* 0x040fe400078ec0ff */
[----:B------:R-:W-:Y:S01]  /*4530*/  LOP3.LUT P1, RZ, R25, 0x2, RZ, 0xc0, !PT ;  /* 0x0000000219ff7812 */ /* 0x000fe2000782c0ff */
[----:B------:R-:W-:Y:S01]  /*4540*/  FFMA R14, R13, R14, -0.0013887860113754868507 ;  /* 0xbab607ed0d0e7423 */ /* 0x000fe2000000000e */
[----:B------:R-:W-:-:S04]  /*4550*/  ISETP.NE.U32.AND P0, PT, R8, 0x1, PT ;  /* 0x000000010800780c */ /* 0x000fc80003f05070 */
[----:B------:R-:W-:Y:S02]  /*4560*/  FSEL R8, R15, 0.041666727513074874878, P0 ;  /* 0x3d2aaabb0f087808 */ /* 0x000fe40000000000 */
[----:B------:R-:W-:Y:S02]  /*4570*/  FSEL R14, R14, -0.00019574658654164522886, !P0 ;  /* 0xb94d41530e0e7808 */ /* 0x000fe40004000000 */
[----:B------:R-:W-:Y:S02]  /*4580*/  FSEL R24, R24, 1, P0 ;  /* 0x3f80000018187808 */ /* 0x000fe40000000000 */
[----:B------:R-:W-:Y:S01]  /*4590*/  FSEL R23, -R16, -0.4999999701976776123, P0 ;  /* 0xbeffffff10177808 */ /* 0x000fe20000000100 */
[C---:B------:R-:W-:Y:S02]  /*45a0*/  FFMA R8, R13.reuse, R14, R8 ;  /* 0x0000000e0d087223 */ /* 0x040fe40000000008 */
[C---:B------:R-:W-:Y:S02]  /*45b0*/  FFMA R15, R13.reuse, R24, RZ ;  /* 0x000000180d0f7223 */ /* 0x040fe400000000ff */
[----:B------:R-:W-:-:S04]  /*45c0*/  FFMA R8, R13, R8, R23 ;  /* 0x000000080d087223 */ /* 0x000fc80000000017 */
[----:B------:R-:W-:-:S04]  /*45d0*/  FFMA R15, R15, R8, R24 ;  /* 0x000000080f0f7223 */ /* 0x000fc80000000018 */
[----:B------:R-:W-:-:S04]  /*45e0*/  @P1 FADD R15, RZ, -R15 ;  /* 0x8000000fff0f1221 */ /* 0x000fc80000000000 */
[----:B------:R-:W-:-:S05]  /*45f0*/  FFMA R15, R15, R17, R20 ;  /* 0x000000110f0f7223 */ /* 0x000fca0000000014 */
[----:B------:R-:W-:-:S04]  /*4600*/  FMNMX R8, RZ, R15, !PT ;  /* 0x0000000fff087209 */ /* 0x000fc80007800000 */
[----:B------:R-:W-:-:S04]  /*4610*/  FSETP.GT.AND P0, PT, R8, R21, PT ;  /* 0x000000150800720b */ /* 0x000fc80003f04000 */
[----:B------:R-:W-:-:S05]  /*4620*/  FSEL R21, R8, R21, !P0 ;  /* 0x0000001508157208 */ /* 0x000fca0004000000 */
[----:B------:R0:W-:Y:S04]  /*4630*/  STG.E desc[UR8][R18.64+0x4], R21 ;  /* 0x0000041512007986 */ /* 0x0001e8000c101908 */
.L_x_28:
[----:B------:R-:W-:Y:S05]  /*4640*/  BSYNC.RECONVERGENT B1 ;  /* 0x0000000000017941 */ /* 0x000fea0003800200 */
.L_x_25:
[----:B------:R-:W-:Y:S05]  /*4650*/  @!P2 BRA `(.L_x_55) ;  /* 0xffffffe40064a947 */ /* 0x000fea000383ffff */
.L_x_12:
[----:B------:R-:W-:Y:S05]  /*4660*/  BSYNC.RECONVERGENT B0 ;  /* 0x0000000000007941 */ /* 0x000fea0003800200 */
.L_x_11:
[----:B------:R-:W-:Y:S05]  /*4670*/  WARPSYNC.ALL ;  /* 0x0000000000007948 */ /* 0x000fea0003800000 */
[----:B------:R-:W5:Y:S02]  /*4680*/  LDCU UR5, c[0x0][0x380] ;  /* 0x00007000ff0577ac */ /* 0x000f640008000800 */
[----:B-----5:R-:W-:-:S13]  /*4690*/  ISETP.GE.AND P0, PT, R0, UR5, PT ;  /* 0x0000000500007c0c */ /* 0x020fda000bf06270 */
[----:B------:R-:W-:Y:S05]  /*46a0*/  @P0 EXIT ;  /* 0x000000000000094d */ /* 0x000fea0003800000 */
[----:B------:R-:W5:Y:S01]  /*46b0*/  LDCU.64 UR6, c[0x0][0x3c8] ;  /* 0x00007900ff0677ac */ /* 0x000f620008000a00 */
[----:B------:R-:W-:Y:S01]  /*46c0*/  BSSY.RECONVERGENT B1, `(.L_x_56) ;  /* 0x0000134000017945 */ /* 0x000fe20003800200 */
[----:B------:R-:W-:Y:S01]  /*46d0*/  IMAD.MOV.U32 R10, RZ, RZ, R0 ;  /* 0x000000ffff0a7224 */ /* 0x000fe200078e0000 */
[----:B------:R-:W0:Y:S01]  /*46e0*/  LDCU UR4, c[0x0][0x370] ;  /* 0x00006e00ff0477ac */ /* 0x000e220008000800 */
[----:B------:R-:W-:Y:S01]  /*46f0*/  UISETP.LT.AND UP1, UPT, UR5, 0x1, UPT ;  /* 0x000000010500788c */ /* 0x000fe2000bf21270 */
[----:B------:R-:W1:Y:S03]  /*4700*/  LDCU UR11, c[0x0][0x38c] ;  /* 0x00007180ff0b77ac */ /* 0x000e660008000800 */
[----:B------:R-:W-:Y:S01]  /*4710*/  USEL UR5, UR5, 0x1, !UP1 ;  /* 0x0000000105057887 */ /* 0x000fe2000c800000 */
[----:B------:R-:W1:Y:S01]  /*4720*/  LDCU UR12, c[0x0][0x390] ;  /* 0x00007200ff0c77ac */ /* 0x000e620008000800 */
[----:B-----5:R-:W-:Y:S01]  /*4730*/  UIADD3 UR6, UP0, UPT, UR6, 0x44, URZ ;  /* 0x0000004406067890 */ /* 0x020fe2000ff1e0ff */
[----:B0-----:R-:W-:Y:S01]  /*4740*/  IMAD R9, R9, UR4, RZ ;  /* 0x0000000409097c24 */ /* 0x001fe2000f8e02ff */
[----:B------:R-:W0:Y:S02]  /*4750*/  LDCU UR13, c[0x0][0x3e8] ;  /* 0x00007d00ff0d77ac */ /* 0x000e240008000800 */
[----:B------:R-:W-:-:S02]  /*4760*/  UIADD3.X UR7, UPT, UPT, URZ, UR7, URZ, UP0, !UPT ;  /* 0x00000007ff077290 */ /* 0x000fc400087fe4ff */
[----:B------:R-:W-:-:S12]  /*4770*/  ULOP3.LUT UR10, UR5, 0x7ffffffe, URZ, 0xc0, !UPT ;  /* 0x7ffffffe050a7892 */ /* 0x000fd8000f8ec0ff */
.L_x_85:
[----:B-1--4-:R-:W1:Y:S02]  /*4780*/  LDC.64 R18, c[0x0][0x3c8] ;  /* 0x0000f200ff127b82 */ /* 0x012e640000000a00 */
[----:B-1----:R-:W-:-:S05]  /*4790*/  IMAD.WIDE R18, R10, 0x2c, R18 ;  /* 0x0000002c0a127825 */ /* 0x002fca00078e0212 */
[----:B------:R-:W4:Y:S01]  /*47a0*/  LDG.E R11, desc[UR8][R18.64+0x10] ;  /* 0x00001008120b7981 */ /* 0x000f22000c1e1900 */
[----:B------:R-:W-:Y:S01]  /*47b0*/  BSSY.RECONVERGENT B0, `(.L_x_57) ;  /* 0x000011e000007945 */ /* 0x000fe20003800200 */
[----:B----4-:R-:W-:-:S05]  /*47c0*/  VIADD R8, R11, 0xffffffff ;  /* 0xffffffff0b087836 */ /* 0x010fca0000000000 */
[----:B------:R-:W-:-:S13]  /*47d0*/  ISETP.GT.U32.AND P0, PT, R8, 0x1, PT ;  /* 0x000000010800780c */ /* 0x000fda0003f04070 */
[----:B------:R-:W-:Y:S05]  /*47e0*/  @P0 BRA `(.L_x_58) ;  /* 0x0000001000680947 */ /* 0x000fea0003800000 */
[----:B------:R-:W4:Y:S01]  /*47f0*/  LDG.E.U8 R8, desc[UR8][R18.64+0x18] ;  /* 0x0000180812087981 */ /* 0x000f22000c1e1100 */
[----:B------:R-:W-:Y:S01]  /*4800*/  BSSY.RELIABLE B2, `(.L_x_59) ;  /* 0x000000f000027945 */ /* 0x000fe20003800100 */
[----:B----4-:R-:W-:-:S13]  /*4810*/  ISETP.NE.AND P0, PT, R8, RZ, PT ;  /* 0x000000ff0800720c */ /* 0x010fda0003f05270 */
[----:B------:R-:W-:Y:S05]  /*4820*/  @!P0 BRA `(.L_x_60) ;  /* 0x00000000001c8947 */ /* 0x000fea0003800000 */
[----:B------:R-:W1:Y:S01]  /*4830*/  LDCU UR4, c[0x0][0x380] ;  /* 0x00007000ff0477ac */ /* 0x000e620008000800 */
[----:B------:R-:W-:Y:S01]  /*4840*/  ISETP.NE.AND P1, PT, R11, 0x2, PT ;  /* 0x000000020b00780c */ /* 0x000fe20003f25270 */
[----:B-1----:R-:W-:-:S05]  /*4850*/  IMAD.U32 R8, RZ, RZ, UR4 ;  /* 0x00000004ff087e24 */ /* 0x002fca000f8e00ff */
[----:B------:R-:W-:-:S13]  /*4860*/  ISETP.GT.AND P0, PT, R8, RZ, PT ;  /* 0x000000ff0800720c */ /* 0x000fda0003f04270 */
[----:B------:R-:W-:Y:S05]  /*4870*/  @P0 BRA P1, `(.L_x_61) ;  /* 0x00000000001c0947 */ /* 0x000fea0000800000 */
[----:B------:R-:W-:Y:S05]  /*4880*/  BREAK.RELIABLE B2 ;  /* 0x0000000000027942 */ /* 0x000fea0003800100 */
[----:B------:R-:W-:Y:S05]  /*4890*/  BRA `(.L_x_58) ;  /* 0x00000010003c7947 */ /* 0x000fea0003800000 */
.L_x_60:
[----:B------:R-:W1:Y:S02]  /*48a0*/  LDCU UR4, c[0x0][0x380] ;  /* 0x00007000ff0477ac */ /* 0x000e640008000800 */
[----:B-1----:R-:W-:-:S05]  /*48b0*/  IMAD.U32 R8, RZ, RZ, UR4 ;  /* 0x00000004ff087e24 */ /* 0x002fca000f8e00ff */
[----:B------:R-:W-:-:S13]  /*48c0*/  ISETP.GE.AND P0, PT, R8, 0x1, PT ;  /* 0x000000010800780c */ /* 0x000fda0003f06270 */
[----:B------:R-:W-:Y:S05]  /*48d0*/  @!P0 BREAK.RELIABLE B2 ;  /* 0x0000000000028942 */ /* 0x000fea0003800100 */
[----:B------:R-:W-:Y:S05]  /*48e0*/  @!P0 BRA `(.L_x_58) ;  /* 0x0000001000288947 */ /* 0x000fea0003800000 */
.L_x_61:
[----:B0-----:R-:W-:Y:S05]  /*48f0*/  BSYNC.RELIABLE B2 ;  /* 0x0000000000027941 */ /* 0x001fea0003800100 */
.L_x_59:
[----:B------:R-:W-:Y:S01]  /*4900*/  ISETP.GE.AND P0, PT, R8, 0x2, PT ;  /* 0x000000020800780c */ /* 0x000fe20003f06270 */
[----:B------:R-:W-:Y:S01]  /*4910*/  BSSY.RECONVERGENT B2, `(.L_x_62) ;  /* 0x00000b3000027945 */ /* 0x000fe20003800200 */
[----:B------:R-:W-:-:S11]  /*4920*/  IMAD.MOV.U32 R11, RZ, RZ, RZ ;  /* 0x000000ffff0b7224 */ /* 0x000fd600078e00ff */
[----:B------:R-:W-:Y:S05]  /*4930*/  @!P0 BRA `(.L_x_63) ;  /* 0x0000000800c08947 */ /* 0x000fea0003800000 */
[----:B------:R-:W-:Y:S01]  /*4940*/  BSSY.RECONVERGENT B3, `(.L_x_64) ;  /* 0x00000ae000037945 */ /* 0x000fe20003800200 */
[----:B------:R-:W-:Y:S02]  /*4950*/  IMAD.MOV R11, RZ, RZ, -R10 ;  /* 0x000000ffff0b7224 */ /* 0x000fe400078e0a0a */
[----:B------:R-:W-:Y:S02]  /*4960*/  IMAD.MOV.U32 R12, RZ, RZ, RZ ;  /* 0x000000ffff0c7224 */ /* 0x000fe400078e00ff */
[----:B------:R-:W-:Y:S02]  /*4970*/  IMAD.U32 R26, RZ, RZ, UR6 ;  /* 0x00000006ff1a7e24 */ /* 0x000fe4000f8e00ff */
[----:B------:R-:W-:-:S07]  /*4980*/  IMAD.U32 R27, RZ, RZ, UR7 ;  /* 0x00000007ff1b7e24 */ /* 0x000fce000f8e00ff */
.L_x_79:
[----:B------:R-:W-:Y:S01]  /*4990*/  ISETP.NE.AND P0, PT, R11, RZ, PT ;  /* 0x000000ff0b00720c */ /* 0x000fe20003f05270 */
[----:B------:R-:W-:Y:S01]  /*49a0*/  BSSY.RECONVERGENT B4, `(.L_x_65) ;  /* 0x000004e000047945 */ /* 0x000fe20003800200 */
[----:B------:R-:W-:Y:S02]  /*49b0*/  IMAD.MOV.U32 R13, RZ, RZ, R3 ;  /* 0x000000ffff0d7224 */ /* 0x000fe400078e0003 */
[----:B------:R-:W-:Y:S02]  /*49c0*/  IMAD.MOV.U32 R14, RZ, RZ, R2 ;  /* 0x000000ffff0e7224 */ /* 0x000fe400078e0002 */
[----:B------:R-:W-:Y:S02]  /*49d0*/  IMAD.MOV.U32 R15, RZ, RZ, R5 ;  /* 0x000000ffff0f7224 */ /* 0x000fe400078e0005 */
[----:B------:R-:W-:-:S05]  /*49e0*/  IMAD.MOV.U32 R17, RZ, RZ, R4 ;  /* 0x000000ffff117224 */ /* 0x000fca00078e0004 */
[----:B------:R-:W-:Y:S05]  /*49f0*/  @!P0 BRA `(.L_x_66) ;  /* 0x0000000400208947 */ /* 0x000fea0003800000 */
[----:B------:R-:W4:Y:S01]  /*4a00*/  LDG.E.U8 R8, desc[UR8][R26.64+-0x2c] ;  /* 0xffffd4081a087981 */ /* 0x000f22000c1e1100 */
[----:B------:R-:W-:Y:S01]  /*4a10*/  BSSY.RELIABLE B5, `(.L_x_67) ;  /* 0x000000b000057945 */ /* 0x000fe20003800100 */
[----:B----4-:R-:W-:-:S13]  /*4a20*/  ISETP.NE.AND P0, PT, R8, RZ, PT ;  /* 0x000000ff0800720c */ /* 0x010fda0003f05270 */
[----:B------:R-:W-:Y:S05]  /*4a30*/  @!P0 BRA `(.L_x_68) ;  /* 0x0000000000208947 */ /* 0x000fea0003800000 */
[----:B------:R-:W4:Y:S01]  /*4a40*/  LDG.E R8, desc[UR8][R26.64+-0x30] ;  /* 0xffffd0081a087981 */ /* 0x000f22000c1e1900 */
[----:B------:R-:W-:Y:S02]  /*4a50*/  IMAD.MOV.U32 R13, RZ, RZ, R3 ;  /* 0x000000ffff0d7224 */ /* 0x000fe400078e0003 */
[----:B------:R-:W-:Y:S02]  /*4a60*/  IMAD.MOV.U32 R14, RZ, RZ, R2 ;  /* 0x000000ffff0e7224 */ /* 0x000fe400078e0002 */
[----:B------:R-:W-:Y:S02]  /*4a70*/  IMAD.MOV.U32 R15, RZ, RZ, R5 ;  /* 0x000000ffff0f7224 */ /* 0x000fe400078e0005 */
[----:B------:R-:W-:Y:S01]  /*4a80*/  IMAD.MOV.U32 R17, RZ, RZ, R4 ;  /* 0x000000ffff117224 */ /* 0x000fe200078e0004 */
[----:B----4-:R-:W-:-:S13]  /*4a90*/  ISETP.NE.AND P0, PT, R8, 0x2, PT ;  /* 0x000000020800780c */ /* 0x010fda0003f05270 */
[----:B------:R-:W-:Y:S05]  /*4aa0*/  @!P0 BREAK.RELIABLE B5 ;  /* 0x0000000000058942 */ /* 0x000fea0003800100 */
[----:B------:R-:W-:Y:S05]  /*4ab0*/  @!P0 BRA `(.L_x_66) ;  /* 0x0000000000f08947 */ /* 0x000fea0003800000 */
.L_x_68:
[----:B------:R-:W-:Y:S05]  /*4ac0*/  BSYNC.RELIABLE B5 ;  /* 0x0000000000057941 */ /* 0x000fea0003800100 */
.L_x_67:
[----:B------:R-:W4:Y:S01]  /*4ad0*/  LDG.E R8, desc[UR8][R26.64+-0x34] ;  /* 0xffffcc081a087981 */ /* 0x000f22000c1e1900 */
[----:B------:R-:W-:Y:S02]  /*4ae0*/  IMAD.MOV.U32 R13, RZ, RZ, R3 ;  /* 0x000000ffff0d7224 */ /* 0x000fe400078e0003 */
[----:B------:R-:W-:Y:S02]  /*4af0*/  IMAD.MOV.U32 R14, RZ, RZ, R2 ;  /* 0x000000ffff0e7224 */ /* 0x000fe400078e0002 */
[----:B------:R-:W-:Y:S02]  /*4b00*/  IMAD.MOV.U32 R15, RZ, RZ, R5 ;  /* 0x000000ffff0f7224 */ /* 0x000fe400078e0005 */
[----:B------:R-:W-:Y:S02]  /*4b10*/  IMAD.MOV.U32 R17, RZ, RZ, R4 ;  /* 0x000000ffff117224 */ /* 0x000fe400078e0004 */
[----:B----4-:R-:W-:-:S05]  /*4b20*/  VIADD R8, R8, 0xffffffff ;  /* 0xffffffff08087836 */ /* 0x010fca0000000000 */
[----:B------:R-:W-:-:S13]  /*4b30*/  ISETP.GE.U32.AND P0, PT, R8, 0x2, PT ;  /* 0x000000020800780c */ /* 0x000fda0003f06070 */
[----:B------:R-:W-:Y:S05]  /*4b40*/  @!P0 BRA `(.L_x_66) ;  /* 0x0000000000cc8947 */ /* 0x000fea0003800000 */
        /* <DEDUP_REMOVED lines=21> */
.L_x_70:
[----:B------:R-:W-:Y:S01]  /*4ca0*/  FMUL.FTZ R22, R13, R14 ;  /* 0x0000000e0d167220 */ /* 0x000fe20000410000 */
[----:B------:R-:W-:-:S03]  /*4cb0*/  FMUL.FTZ R8, R14, 0.5 ;  /* 0x3f0000000e087820 */ /* 0x000fc60000410000 */
[----:B------:R-:W-:-:S04]  /*4cc0*/  FFMA R13, -R22, R22, R13 ;  /* 0x00000016160d7223 */ /* 0x000fc8000000010d */
[----:B------:R-:W-:-:S07]  /*4cd0*/  FFMA R22, R13, R8, R22 ;  /* 0x000000080d167223 */ /* 0x000fce0000000016 */
.L_x_71:
[----:B------:R-:W-:Y:S05]  /*4ce0*/  BSYNC.RECONVERGENT B5 ;  /* 0x0000000000057941 */ /* 0x000fea0003800200 */
.L_x_69:
[----:B------:R-:W-:Y:S01]  /*4cf0*/  FSETP.GT.AND P0, PT, R22, UR11, PT ;  /* 0x0000000b16007c0b */ /* 0x000fe2000bf04000 */
[----:B------:R-:W-:Y:S02]  /*4d00*/  IMAD.MOV.U32 R13, RZ, RZ, R3 ;  /* 0x000000ffff0d7224 */ /* 0x000fe400078e0003 */
[----:B------:R-:W-:Y:S02]  /*4d10*/  IMAD.MOV.U32 R14, RZ, RZ, R2 ;  /* 0x000000ffff0e7224 */ /* 0x000fe400078e0002 */
[----:B------:R-:W-:Y:S02]  /*4d20*/  IMAD.MOV.U32 R15, RZ, RZ, R5 ;  /* 0x000000ffff0f7224 */ /* 0x000fe400078e0005 */
[----:B------:R-:W-:-:S06]  /*4d30*/  IMAD.MOV.U32 R17, RZ, RZ, R4 ;  /* 0x000000ffff117224 */ /* 0x000fcc00078e0004 */
[----:B------:R-:W-:Y:S05]  /*4d40*/  @P0 BRA `(.L_x_66) ;  /* 0x00000000004c0947 */ /* 0x000fea0003800000 */
[----:B------:R-:W-:Y:S01]  /*4d50*/  SHF.R.U32.HI R8, RZ, 0x2, R7 ;  /* 0x00000002ff087819 */ /* 0x000fe20000011607 */
[----:B------:R-:W-:Y:S02]  /*4d60*/  VIADD R6, R6, 0x587c5 ;  /* 0x000587c506067836 */ /* 0x000fe40000000000 */
[----:B------:R-:W-:Y:S01]  /*4d70*/  IMAD.MOV.U32 R14, RZ, RZ, R3 ;  /* 0x000000ffff0e7224 */ /* 0x000fe200078e0003 */
[----:B------:R-:W-:Y:S01]  /*4d80*/  LOP3.LUT R8, R8, R7, RZ, 0x3c, !PT ;  /* 0x0000000708087212 */ /* 0x000fe200078e3cff */
[----:B--23--:R-:W-:Y:S02]  /*4d90*/  IMAD.SHL.U32 R7, R3, 0x10, RZ ;  /* 0x0000001003077824 */ /* 0x00cfe400078e00ff */
[----:B------:R-:W-:Y:S02]  /*4da0*/  IMAD.MOV.U32 R15, RZ, RZ, R2 ;  /* 0x000000ffff0f7224 */ /* 0x000fe400078e0002 */
[----:B------:R-:W-:Y:S02]  /*4db0*/  IMAD.SHL.U32 R13, R8, 0x2, RZ ;  /* 0x00000002080d7824 */ /* 0x000fe400078e00ff */
[----:B------:R-:W-:-:S03]  /*4dc0*/  IMAD.MOV.U32 R17, RZ, RZ, R5 ;  /* 0x000000ffff117224 */ /* 0x000fc600078e0005 */
[----:B------:R-:W-:-:S04]  /*4dd0*/  LOP3.LUT R8, R8, R13, R7, 0x96, !PT ;  /* 0x0000000d08087212 */ /* 0x000fc800078e9607 */
[----:B------:R-:W-:Y:S01]  /*4de0*/  LOP3.LUT R13, R8, R3, RZ, 0x3c, !PT ;  /* 0x00000003080d7212 */ /* 0x000fe200078e3cff */
[----:B------:R-:W-:-:S04]  /*4df0*/  IMAD.MOV.U32 R8, RZ, RZ, 0x2f800000 ;  /* 0x2f800000ff087424 */ /* 0x000fc800078e00ff */
[----:B------:R-:W-:-:S05]  /*4e00*/  IMAD.IADD R7, R13, 0x1, R6 ;  /* 0x000000010d077824 */ /* 0x000fca00078e0206 */
[----:B------:R-:W-:-:S05]  /*4e10*/  I2FP.F32.U32 R7, R7 ;  /* 0x0000000700077245 */ /* 0x000fca0000201000 */
[----:B------:R-:W-:-:S05]  /*4e20*/  FFMA R7, R7, R8, 1.1641532182693481445e-10 ;  /* 0x2f00000007077423 */ /* 0x000fca0000000008 */
[----:B------:R-:W-:Y:S01]  /*4e30*/  FSETP.GEU.AND P0, PT, R7, UR12, PT ;  /* 0x0000000c07007c0b */ /* 0x000fe2000bf0e000 */
[----:B------:R-:W-:-:S12]  /*4e40*/  IMAD.MOV.U32 R7, RZ, RZ, R4 ;  /* 0x000000ffff077224 */ /* 0x000fd800078e0004 */
[----:B------:R-:W-:Y:S02]  /*4e50*/  @!P0 IMAD.MOV.U32 R21, RZ, RZ, 0x1 ;  /* 0x00000001ff158424 */ /* 0x000fe400078e00ff */
[----:B------:R-:W-:-:S03]  /*4e60*/  @!P0 IMAD.MOV.U32 R7, RZ, RZ, R4 ;  /* 0x000000ffff078224 */ /* 0x000fc600078e0004 */
[----:B------:R0:W-:Y:S04]  /*4e70*/  @!P0 STG.E desc[UR8][R26.64+-0x34], R21 ;  /* 0xffffcc151a008986 */ /* 0x0001e8000c101908 */
.L_x_66:
[----:B------:R-:W-:Y:S05]  /*4e80*/  BSYNC.RECONVERGENT B4 ;  /* 0x0000000000047941 */ /* 0x000fea0003800200 */
.L_x_65:
[----:B--23--:R-:W-:Y:S01]  /*4e90*/  VIADD R3, R12, 0x1 ;  /* 0x000000010c037836 */ /* 0x00cfe20000000000 */
[----:B------:R-:W-:Y:S01]  /*4ea0*/  BSSY.RECONVERGENT B4, `(.L_x_72) ;  /* 0x0000051000047945 */ /* 0x000fe20003800200 */
[----:B------:R-:W-:Y:S02]  /*4eb0*/  IMAD.MOV.U32 R2, RZ, RZ, R14 ;  /* 0x000000ffff027224 */ /* 0x000fe400078e000e */
[----:B------:R-:W-:Y:S01]  /*4ec0*/  IMAD.MOV.U32 R5, RZ, RZ, R15 ;  /* 0x000000ffff057224 */ /* 0x000fe200078e000f */
[----:B------:R-:W-:Y:S01]  /*4ed0*/  ISETP.NE.AND P0, PT, R3, R10, PT ;  /* 0x0000000a0300720c */ /* 0x000fe20003f05270 */
[----:B------:R-:W-:Y:S02]  /*4ee0*/  IMAD.MOV.U32 R3, RZ, RZ, R13 ;  /* 0x000000ffff037224 */ /* 0x000fe400078e000d */
[----:B------:R-:W-:-:S10]  /*4ef0*/  IMAD.MOV.U32 R4, RZ, RZ, R17 ;  /* 0x000000ffff047224 */ /* 0x000fd400078e0011 */
[----:B------:R-:W-:Y:S05]  /*4f00*/  @!P0 BRA `(.L_x_73) ;  /* 0x0000000400288947 */ /* 0x000fea0003800000 */
[----:B------:R-:W2:Y:S01]  /*4f10*/  LDG.E.U8 R2, desc[UR8][R26.64] ;  /* 0x000000081a027981 */ /* 0x000ea2000c1e1100 */
[----:B------:R-:W-:Y:S01]  /*4f20*/  BSSY.RELIABLE B5, `(.L_x_74) ;  /* 0x000000b000057945 */ /* 0x000fe20003800100 */
[----:B--2---:R-:W-:-:S13]  /*4f30*/  ISETP.NE.AND P0, PT, R2, RZ, PT ;  /* 0x000000ff0200720c */ /* 0x004fda0003f05270 */
[----:B------:R-:W-:Y:S05]  /*4f40*/  @!P0 BRA `(.L_x_75) ;  /* 0x0000000000208947 */ /* 0x000fea0003800000 */
[----:B------:R-:W2:Y:S01]  /*4f50*/  LDG.E R2, desc[UR8][R26.64+-0x4] ;  /* 0xfffffc081a027981 */ /* 0x000ea2000c1e1900 */
[----:B------:R-:W-:Y:S02]  /*4f60*/  IMAD.MOV.U32 R3, RZ, RZ, R13 ;  /* 0x000000ffff037224 */ /* 0x000fe400078e000d */
[----:B------:R-:W-:Y:S02]  /*4f70*/  IMAD.MOV.U32 R5, RZ, RZ, R15 ;  /* 0x000000ffff057224 */ /* 0x000fe400078e000f */
[----:B------:R-:W-:Y:S01]  /*4f80*/  IMAD.MOV.U32 R4, RZ, RZ, R17 ;  /* 0x000000ffff047224 */ /* 0x000fe200078e0011 */
[----:B--2---:R-:W-:Y:S01]  /*4f90*/  ISETP.NE.AND P0, PT, R2, 0x2, PT ;  /* 0x000000020200780c */ /* 0x004fe20003f05270 */
[----:B------:R-:W-:-:S12]  /*4fa0*/  IMAD.MOV.U32 R2, RZ, RZ, R14 ;  /* 0x000000ffff027224 */ /* 0x000fd800078e000e */
[----:B------:R-:W-:Y:S05]  /*4fb0*/  @!P0 BREAK.RELIABLE B5 ;  /* 0x0000000000058942 */ /* 0x000fea0003800100 */
[----:B------:R-:W-:Y:S05]  /*4fc0*/  @!P0 BRA `(.L_x_73) ;  /* 0x0000000000f88947 */ /* 0x000fea0003800000 */
.L_x_75:
[----:B------:R-:W-:Y:S05]  /*4fd0*/  BSYNC.RELIABLE B5 ;  /* 0x0000000000057941 */ /* 0x000fea0003800100 */
.L_x_74:
[----:B------:R-:W2:Y:S01]  /*4fe0*/  LDG.E R2, desc[UR8][R26.64+-0x8] ;  /* 0xfffff8081a027981 */ /* 0x000ea2000c1e1900 */
[----:B------:R-:W-:Y:S02]  /*4ff0*/  IMAD.MOV.U32 R3, RZ, RZ, R13 ;  /* 0x000000ffff037224 */ /* 0x000fe400078e000d */
[----:B------:R-:W-:Y:S02]  /*5000*/  IMAD.MOV.U32 R5, RZ, RZ, R15 ;  /* 0x000000ffff057224 */ /* 0x000fe400078e000f */
[----:B------:R-:W-:Y:S02]  /*5010*/  IMAD.MOV.U32 R4, RZ, RZ, R17 ;  /* 0x000000ffff047224 */ /* 0x000fe400078e0011 */
[----:B--2---:R-:W-:-:S05]  /*5020*/  VIADD R2, R2, 0xffffffff ;  /* 0xffffffff02027836 */ /* 0x004fca0000000000 */
[----:B------:R-:W-:Y:S01]  /*5030*/  ISETP.GE.U32.AND P0, PT, R2, 0x2, PT ;  /* 0x000000020200780c */ /* 0x000fe20003f06070 */
[----:B------:R-:W-:-:S12]  /*5040*/  IMAD.MOV.U32 R2, RZ, RZ, R14 ;  /* 0x000000ffff027224 */ /* 0x000fd800078e000e */
[----:B------:R-:W-:Y:S05]  /*5050*/  @!P0 BRA `(.L_x_73) ;  /* 0x0000000000d48947 */ /* 0x000fea0003800000 */
[----:B------:R-:W2:Y:S04]  /*5060*/  LDG.E R3, desc[UR8][R18.64+0x4] ;  /* 0x0000040812037981 */ /* 0x000ea8000c1e1900 */
[----:B------:R-:W2:Y:S04]  /*5070*/  LDG.E R4, desc[UR8][R26.64+-0x14] ;  /* 0xffffec081a047981 */ /* 0x000ea8000c1e1900 */
[----:B------:R-:W3:Y:S04]  /*5080*/  LDG.E R2, desc[UR8][R18.64] ;  /* 0x0000000812027981 */ /* 0x000ee8000c1e1900 */
[----:B------:R-:W3:Y:S01]  /*5090*/  LDG.E R5, desc[UR8][R26.64+-0x18] ;  /* 0xffffe8081a057981 */ /* 0x000ee2000c1e1900 */
[----:B------:R-:W-:Y:S01]  /*50a0*/  BSSY.RECONVERGENT B5, `(.L_x_76) ;  /* 0x0000014000057945 */ /* 0x000fe20003800200 */
[----:B--2---:R-:W-:-:S05]  /*50b0*/  FADD R3, R3, -R4 ;  /* 0x8000000403037221 */ /* 0x004fca0000000000 */
[----:B------:R-:W-:Y:S01]  /*50c0*/  FSETP.GE.AND P1, PT, R3, RZ, PT ;  /* 0x000000ff0300720b */ /* 0x000fe20003f26000 */
[----:B---3--:R-:W-:-:S03]  /*50d0*/  FADD R2, R2, -R5 ;  /* 0x8000000502027221 */ /* 0x008fc60000000000 */
[----:B------:R-:W-:Y:S02]  /*50e0*/  FSEL R3, R3, -R3, P1 ;  /* 0x8000000303037208 */ /* 0x000fe40000800000 */
[----:B------:R-:W-:-:S03]  /*50f0*/  FSETP.GE.AND P0, PT, R2, RZ, PT ;  /* 0x000000ff0200720b */ /* 0x000fc60003f06000 */
[----:B------:R-:W-:Y:S01]  /*5100*/  FMUL R3, R3, R3 ;  /* 0x0000000303037220 */ /* 0x000fe20000400000 */
[----:B------:R-:W-:-:S05]  /*5110*/  FSEL R2, R2, -R2, P0 ;  /* 0x8000000202027208 */ /* 0x000fca0000000000 */
[----:B------:R-:W-:-:S04]  /*5120*/  FFMA R8, R2, R2, R3 ;  /* 0x0000000202087223 */ /* 0x000fc80000000003 */
[----:B------:R-:W-:Y:S01]  /*5130*/  VIADD R2, R8, 0xf3000000 ;  /* 0xf300000008027836 */ /* 0x000fe20000000000 */
[----:B------:R1:W2:Y:S04]  /*5140*/  MUFU.RSQ R3, R8 ;  /* 0x0000000800037308 */ /* 0x0002a80000001400 */
[----:B------:R-:W-:-:S13]  /*5150*/  ISETP.GT.U32.AND P0, PT, R2, 0x727fffff, PT ;  /* 0x727fffff0200780c */ /* 0x000fda0003f04070 */
[----:B-12---:R-:W-:Y:S05]  /*5160*/  @!P0 BRA `(.L_x_77) ;  /* 0x00000000000c8947 */ /* 0x006fea0003800000 */
[----:B------:R-:W-:-:S07]  /*5170*/  MOV R16, 0x5190 ;  /* 0x0000519000107802 */ /* 0x000fce0000000f00 */
[----:B0-----:R-:W-:Y:S05]  /*5180*/  CALL.REL.NOINC `($__internal_0_$__cuda_sm20_sqrt_rn_f32_slowpath) ;  /* 0x0000000800547944 */ /* 0x001fea0003c00000 */
[----:B------:R-:W-:Y:S05]  /*5190*/  BRA `(.L_x_78) ;  /* 0x0000000000107947 */ /* 0x000fea0003800000 */
.L_x_77:
[----:B------:R-:W-:Y:S01]  /*51a0*/  FMUL.FTZ R22, R8, R3 ;  /* 0x0000000308167220 */ /* 0x000fe20000410000 */
[----:B------:R-:W-:-:S03]  /*51b0*/  FMUL.FTZ R2, R3, 0.5 ;  /* 0x3f00000003027820 */ /* 0x000fc60000410000 */
[----:B------:R-:W-:-:S04]  /*51c0*/  FFMA R3, -R22, R22, R8 ;  /* 0x0000001616037223 */ /* 0x000fc80000000108 */
[----:B------:R-:W-:-:S07]  /*51d0*/  FFMA R22, R3, R2, R22 ;  /* 0x0000000203167223 */ /* 0x000fce0000000016 */
.L_x_78:
[----:B------:R-:W-:Y:S05]  /*51e0*/  BSYNC.RECONVERGENT B5 ;  /* 0x0000000000057941 */ /* 0x000fea0003800200 */
.L_x_76:
        /* <DEDUP_REMOVED lines=8> */
[----:B------:R-:W-:Y:S01]  /*5270*/  IMAD.MOV.U32 R5, RZ, RZ, 0x2f800000 ;  /* 0x2f800000ff057424 */ /* 0x000fe200078e00ff */
[----:B------:R-:W-:Y:S01]  /*5280*/  LOP3.LUT R3, R2, R7, RZ, 0x3c, !PT ;  /* 0x0000000702037212 */ /* 0x000fe200078e3cff */
[----:B------:R-:W-:Y:S02]  /*5290*/  IMAD.SHL.U32 R2, R13, 0x10, RZ ;  /* 0x000000100d027824 */ /* 0x000fe400078e00ff */
[----:B------:R-:W-:Y:S02]  /*52a0*/  IMAD.MOV.U32 R7, RZ, RZ, R17 ;  /* 0x000000ffff077224 */ /* 0x000fe400078e0011 */
[----:B------:R-:W-:-:S05]  /*52b0*/  IMAD.SHL.U32 R4, R3, 0x2, RZ ;  /* 0x0000000203047824 */ /* 0x000fca00078e00ff */
[----:B------:R-:W-:Y:S01]  /*52c0*/  LOP3.LUT R2, R3, R4, R2, 0x96, !PT ;  /* 0x0000000403027212 */ /* 0x000fe200078e9602 */
[----:B------:R-:W-:-:S03]  /*52d0*/  IMAD.MOV.U32 R4, RZ, RZ, R15 ;  /* 0x000000ffff047224 */ /* 0x000fc600078e000f */
[----:B------:R-:W-:-:S05]  /*52e0*/  LOP3.LUT R3, R2, R13, RZ, 0x3c, !PT ;  /* 0x0000000d02037212 */ /* 0x000fca00078e3cff */
[----:B------:R-:W-:-:S05]  /*52f0*/  IMAD.IADD R2, R6, 0x1, R3 ;  /* 0x0000000106027824 */ /* 0x000fca00078e0203 */
[----:B------:R-:W-:-:S05]  /*5300*/  I2FP.F32.U32 R2, R2 ;  /* 0x0000000200027245 */ /* 0x000fca0000201000 */
[----:B------:R-:W-:Y:S01]  /*5310*/  FFMA R2, R2, R5, 1.1641532182693481445e-10 ;  /* 0x2f00000002027423 */ /* 0x000fe20000000005 */
[----:B------:R-:W-:-:S04]  /*5320*/  IMAD.MOV.U32 R5, RZ, RZ, R14 ;  /* 0x000000ffff057224 */ /* 0x000fc800078e000e */
[----:B------:R-:W-:Y:S01]  /*5330*/  FSETP.GEU.AND P0, PT, R2, UR12, PT ;  /* 0x0000000c02007c0b */ /* 0x000fe2000bf0e000 */
[----:B------:R-:W-:-:S12]  /*5340*/  IMAD.MOV.U32 R2, RZ, RZ, R13 ;  /* 0x000000ffff027224 */ /* 0x000fd800078e000d */
[----:B0-----:R-:W-:Y:S02]  /*5350*/  @!P0 IMAD.MOV.U32 R21, RZ, RZ, 0x1 ;  /* 0x00000001ff158424 */ /* 0x001fe400078e00ff */
[----:B------:R-:W-:Y:S02]  /*5360*/  @!P0 IMAD.MOV.U32 R2, RZ, RZ, R13 ;  /* 0x000000ffff028224 */ /* 0x000fe400078e000d */
[----:B------:R-:W-:Y:S01]  /*5370*/  @!P0 IMAD.MOV.U32 R5, RZ, RZ, R14 ;  /* 0x000000ffff058224 */ /* 0x000fe200078e000e */
[----:B------:R1:W-:Y:S01]  /*5380*/  @!P0 STG.E desc[UR8][R26.64+-0x8], R21 ;  /* 0xfffff8151a008986 */ /* 0x0003e2000c101908 */
[----:B------:R-:W-:Y:S02]  /*5390*/  @!P0 IMAD.MOV.U32 R4, RZ, RZ, R15 ;  /* 0x000000ffff048224 */ /* 0x000fe400078e000f */
[----:B------:R-:W-:-:S07]  /*53a0*/  @!P0 IMAD.MOV.U32 R7, RZ, RZ, R17 ;  /* 0x000000ffff078224 */ /* 0x000fce00078e0011 */
.L_x_73:
[----:B------:R-:W-:Y:S05]  /*53b0*/  BSYNC.RECONVERGENT B4 ;  /* 0x0000000000047941 */ /* 0x000fea0003800200 */
.L_x_72:
[----:B------:R-:W-:Y:S01]  /*53c0*/  VIADD R12, R12, 0x2 ;  /* 0x000000020c0c7836 */ /* 0x000fe20000000000 */
[----:B01----:R-:W-:Y:S01]  /*53d0*/  IADD3 R26, P1, PT, R26, 0x58, RZ ;  /* 0x000000581a1a7810 */ /* 0x003fe20007f3e0ff */
[----:B------:R-:W-:-:S03]  /*53e0*/  VIADD R11, R11, 0x2 ;  /* 0x000000020b0b7836 */ /* 0x000fc60000000000 */
[----:B------:R-:W-:Y:S01]  /*53f0*/  ISETP.NE.AND P0, PT, R12, UR10, PT ;  /* 0x0000000a0c007c0c */ /* 0x000fe2000bf05270 */
[----:B------:R-:W-:-:S12]  /*5400*/  IMAD.X R27, RZ, RZ, R27, P1 ;  /* 0x000000ffff1b7224 */ /* 0x000fd800008e061b */
[----:B------:R-:W-:Y:S05]  /*5410*/  @P0 BRA `(.L_x_79) ;  /* 0xfffffff4005c0947 */ /* 0x000fea000383ffff */
[----:B------:R-:W-:Y:S05]  /*5420*/  BSYNC.RECONVERGENT B3 ;  /* 0x0000000000037941 */ /* 0x000fea0003800200 */
.L_x_64:
[----:B------:R-:W-:-:S07]  /*5430*/  IMAD.U32 R11, RZ, RZ, UR10 ;  /* 0x0000000aff0b7e24 */ /* 0x000fce000f8e00ff */
.L_x_63:
[----:B------:R-:W-:Y:S05]  /*5440*/  BSYNC.RECONVERGENT B2 ;  /* 0x0000000000027941 */ /* 0x000fea0003800200 */
.L_x_62:
[----:B------:R-:W-:-:S09]  /*5450*/  ULOP3.LUT UP0, URZ, UR5, 0x1, URZ, 0xc0, !UPT ;  /* 0x0000000105ff7892 */ /* 0x000fd2000f80c0ff */
[----:B------:R-:W-:Y:S05]  /*5460*/  BRA.U !UP0, `(.L_x_58) ;  /* 0x0000000508487547 */ /* 0x000fea000b800000 */
[----:B------:R-:W-:-:S13]  /*5470*/  ISETP.NE.AND P0, PT, R11, R10, PT ;  /* 0x0000000a0b00720c */ /* 0x000fda0003f05270 */
[----:B------:R-:W-:Y:S05]  /*5480*/  @!P0 BRA `(.L_x_58) ;  /* 0x0000000400408947 */ /* 0x000fea0003800000 */
[----:B------:R-:W0:Y:S01]  /*5490*/  LDC.64 R26, c[0x0][0x3c8] ;  /* 0x0000f200ff1a7b82 */ /* 0x000e220000000a00 */
[----:B------:R-:W-:Y:S01]  /*54a0*/  UMOV UR4, URZ ;  /* 0x000000ff00047c82 */ /* 0x000fe20008000000 */
[----:B0-----:R-:W-:-:S04]  /*54b0*/  IMAD.WIDE.U32 R26, R11, 0x2c, R26 ;  /* 0x0000002c0b1a7825 */ /* 0x001fc800078e001a */
[----:B------:R-:W-:-:S05]  /*54c0*/  VIADD R27, R27, UR4 ;  /* 0x000000041b1b7c36 */ /* 0x000fca0008000000 */
[----:B------:R-:W4:Y:S01]  /*54d0*/  LDG.E.U8 R8, desc[UR8][R26.64+0x18] ;  /* 0x000018081a087981 */ /* 0x000f22000c1e1100 */
[----:B------:R-:W-:Y:S01]  /*54e0*/  BSSY.RELIABLE B2, `(.L_x_80) ;  /* 0x000000b000027945 */ /* 0x000fe20003800100 */
[----:B------:R-:W-:Y:S02]  /*54f0*/  IMAD.MOV.U32 R11, RZ, RZ, R4 ;  /* 0x000000ffff0b7224 */ /* 0x000fe400078e0004 */
[----:B------:R-:W-:Y:S02]  /*5500*/  IMAD.MOV.U32 R12, RZ, RZ, R5 ;  /* 0x000000ffff0c7224 */ /* 0x000fe400078e0005 */
[----:B------:R-:W-:Y:S02]  /*5510*/  IMAD.MOV.U32 R13, RZ, RZ, R2 ;  /* 0x000000ffff0d7224 */ /* 0x000fe400078e0002 */
[----:B------:R-:W-:Y:S01]  /*5520*/  IMAD.MOV.U32 R14, RZ, RZ, R3 ;  /* 0x000000ffff0e7224 */ /* 0x000fe200078e0003 */
[----:B----4-:R-:W-:-:S13]  /*5530*/  ISETP.NE.AND P0, PT, R8, RZ, PT ;  /* 0x000000ff0800720c */ /* 0x010fda0003f05270 */
[----:B------:R-:W-:Y:S05]  /*5540*/  @!P0 BRA `(.L_x_81) ;  /* 0x0000000000108947 */ /* 0x000fea0003800000 */
[----:B------:R-:W4:Y:S02]  /*5550*/  LDG.E R8, desc[UR8][R26.64+0x14] ;  /* 0x000014081a087981 */ /* 0x000f24000c1e1900 */
[----:B----4-:R-:W-:-:S13]  /*5560*/  ISETP.NE.AND P0, PT, R8, 0x2, PT ;  /* 0x000000020800780c */ /* 0x010fda0003f05270 */
[----:B------:R-:W-:Y:S05]  /*5570*/  @!P0 BREAK.RELIABLE B2 ;  /* 0x0000000000028942 */ /* 0x000fea0003800100 */
[----:B------:R-:W-:Y:S05]  /*5580*/  @!P0 BRA `(.L_x_58) ;  /* 0x0000000400008947 */ /* 0x000fea0003800000 */
.L_x_81:
[----:B------:R-:W-:Y:S05]  /*5590*/  BSYNC.RELIABLE B2 ;  /* 0x0000000000027941 */ /* 0x000fea0003800100 */
.L_x_80:
[----:B--23--:R-:W2:Y:S01]  /*55a0*/  LDG.E R2, desc[UR8][R26.64+0x10] ;  /* 0x000010081a027981 */ /* 0x00cea2000c1e1900 */
        /* <DEDUP_REMOVED lines=24> */
[----:B------:R-:W-:-:S07]  /*5730*/  MOV R16, 0x5750 ;  /* 0x0000575000107802 */ /* 0x000fce0000000f00 */
[----:B------:R-:W-:Y:S05]  /*5740*/  CALL.REL.NOINC `($__internal_0_$__cuda_sm20_sqrt_rn_f32_slowpath) ;  /* 0x0000000000e47944 */ /* 0x000fea0003c00000 */
[----:B------:R-:W-:Y:S05]  /*5750*/  BRA `(.L_x_84) ;  /* 0x0000000000107947 */ /* 0x000fea0003800000 */
.L_x_83:
[----:B------:R-:W-:Y:S01]  /*5760*/  FMUL.FTZ R22, R8, R3 ;  /* 0x0000000308167220 */ /* 0x000fe20000410000 */
[----:B------:R-:W-:-:S03]  /*5770*/  FMUL.FTZ R2, R3, 0.5 ;  /* 0x3f00000003027820 */ /* 0x000fc60000410000 */
[----:B------:R-:W-:-:S04]  /*5780*/  FFMA R3, -R22, R22, R8 ;  /* 0x0000001616037223 */ /* 0x000fc80000000108 */
[----:B------:R-:W-:-:S07]  /*5790*/  FFMA R22, R3, R2, R22 ;  /* 0x0000000203167223 */ /* 0x000fce0000000016 */
.L_x_84:
[----:B------:R-:W-:Y:S05]  /*57a0*/  BSYNC.RECONVERGENT B2 ;  /* 0x0000000000027941 */ /* 0x000fea0003800200 */
.L_x_82:
[----:B------:R-:W0:Y:S01]  /*57b0*/  LDCU UR4, c[0x0][0x38c] ;  /* 0x00007180ff0477ac */ /* 0x000e220008000800 */
[----:B------:R-:W-:Y:S02]  /*57c0*/  IMAD.MOV.U32 R3, RZ, RZ, R14 ;  /* 0x000000ffff037224 */ /* 0x000fe400078e000e */
[----:B------:R-:W-:Y:S02]  /*57d0*/  IMAD.MOV.U32 R2, RZ, RZ, R13 ;  /* 0x000000ffff027224 */ /* 0x000fe400078e000d */
[----:B------:R-:W-:Y:S02]  /*57e0*/  IMAD.MOV.U32 R5, RZ, RZ, R12 ;  /* 0x000000ffff057224 */ /* 0x000fe400078e000c */
[----:B------:R-:W-:Y:S01]  /*57f0*/  IMAD.MOV.U32 R4, RZ, RZ, R11 ;  /* 0x000000ffff047224 */ /* 0x000fe200078e000b */
[----:B0-----:R-:W-:-:S13]  /*5800*/  FSETP.GT.AND P0, PT, R22, UR4, PT ;  /* 0x0000000416007c0b */ /* 0x001fda000bf04000 */
[----:B------:R-:W-:Y:S05]  /*5810*/  @P0 BRA `(.L_x_58) ;  /* 0x00000000005c0947 */ /* 0x000fea0003800000 */
[----:B------:R-:W-:Y:S01]  /*5820*/  SHF.R.U32.HI R2, RZ, 0x2, R7 ;  /* 0x00000002ff027819 */ /* 0x000fe20000011607 */
[----:B------:R-:W-:Y:S01]  /*5830*/  VIADD R6, R6, 0x587c5 ;  /* 0x000587c506067836 */ /* 0x000fe20000000000 */
[----:B------:R-:W0:Y:S01]  /*5840*/  LDCU UR4, c[0x0][0x390] ;  /* 0x00007200ff0477ac */ /* 0x000e220008000800 */
        /* <DEDUP_REMOVED lines=12> */
[----:B0-----:R-:W-:Y:S01]  /*5910*/  FSETP.GEU.AND P0, PT, R2, UR4, PT ;  /* 0x0000000402007c0b */ /* 0x001fe2000bf0e000 */
[----:B------:R-:W-:-:S12]  /*5920*/  IMAD.MOV.U32 R2, RZ, RZ, R14 ;  /* 0x000000ffff027224 */ /* 0x000fd800078e000e */
[----:B------:R-:W-:Y:S02]  /*5930*/  @!P0 IMAD.MOV.U32 R15, RZ, RZ, 0x1 ;  /* 0x00000001ff0f8424 */ /* 0x000fe400078e00ff */
[----:B------:R-:W-:Y:S02]  /*5940*/  @!P0 IMAD.MOV.U32 R2, RZ, RZ, R14 ;  /* 0x000000ffff028224 */ /* 0x000fe400078e000e */
[----:B------:R-:W-:Y:S01]  /*5950*/  @!P0 IMAD.MOV.U32 R5, RZ, RZ, R13 ;  /* 0x000000ffff058224 */ /* 0x000fe200078e000d */
[----:B------:R1:W-:Y:S01]  /*5960*/  @!P0 STG.E desc[UR8][R26.64+0x10], R15 ;  /* 0x0000100f1a008986 */ /* 0x0003e2000c101908 */
[----:B------:R-:W-:Y:S02]  /*5970*/  @!P0 IMAD.MOV.U32 R4, RZ, RZ, R12 ;  /* 0x000000ffff048224 */ /* 0x000fe400078e000c */
[----:B------:R-:W-:-:S07]  /*5980*/  @!P0 IMAD.MOV.U32 R7, RZ, RZ, R11 ;  /* 0x000000ffff078224 */ /* 0x000fce00078e000b */
.L_x_58:
[----:B0-----:R-:W-:Y:S05]  /*5990*/  BSYNC.RECONVERGENT B0 ;  /* 0x0000000000007941 */ /* 0x001fea0003800200 */
.L_x_57:
[----:B------:R-:W0:Y:S01]  /*59a0*/  LDC R19, c[0x0][0x380] ;  /* 0x0000e000ff137b82 */ /* 0x000e220000000800 */
[----:B------:R-:W-:-:S07]  /*59b0*/  IMAD.IADD R10, R9, 0x1, R10 ;  /* 0x00000001090a7824 */ /* 0x000fce00078e020a */
[----:B------:R-:W4:Y:S08]  /*59c0*/  LDC.64 R12, c[0x0][0x3c8] ;  /* 0x0000f200ff0c7b82 */ /* 0x000f300000000a00 */
[----:B-1----:R-:W1:Y:S01]  /*59d0*/  LDC.64 R14, c[0x0][0x3f0] ;  /* 0x0000fc00ff0e7b82 */ /* 0x002e620000000a00 */
[----:B0-----:R-:W-:-:S13]  /*59e0*/  ISETP.GE.AND P0, PT, R10, R19, PT ;  /* 0x000000130a00720c */ /* 0x001fda0003f06270 */
[----:B----4-:R-:W-:Y:S05]  /*59f0*/  @!P0 BRA `(.L_x_85) ;  /* 0xffffffec00608947 */ /* 0x010fea000383ffff */
[----:B------:R-:W-:Y:S05]  /*5a00*/  BSYNC.RECONVERGENT B1 ;  /* 0x0000000000017941 */ /* 0x000fea0003800200 */
.L_x_56:
[----:B--23--:R-:W-:-:S05]  /*5a10*/  IMAD.WIDE R4, R0, 0x2c, R12 ;  /* 0x0000002c00047825 */ /* 0x00cfca00078e020c */
[----:B0-----:R-:W2:Y:S04]  /*5a20*/  LDG.E R7, desc[UR8][R4.64] ;  /* 0x0000000804077981 */ /* 0x001ea8000c1e1900 */
[----:B------:R-:W3:Y:S01]  /*5a30*/  LDG.E R11, desc[UR8][R4.64+0x4] ;  /* 0x00000408040b7981 */ /* 0x000ee2000c1e1900 */
[----:B------:R-:W-:-:S04]  /*5a40*/  IMAD R3, R19, UR13, R0 ;  /* 0x0000000d13037c24 */ /* 0x000fc8000f8e0200 */
[----:B-1----:R-:W-:-:S05]  /*5a50*/  IMAD.WIDE R2, R3, 0xc, R14 ;  /* 0x0000000c03027825 */ /* 0x002fca00078e020e */
[----:B--2---:R0:W-:Y:S04]  /*5a60*/  STG.E desc[UR8][R2.64], R7 ;  /* 0x0000000702007986 */ /* 0x0041e8000c101908 */
[----:B---3--:R0:W-:Y:S04]  /*5a70*/  STG.E desc[UR8][R2.64+0x4], R11 ;  /* 0x0000040b02007986 */ /* 0x0081e8000c101908 */
[----:B------:R-:W2:Y:S01]  /*5a80*/  LDG.E R17, desc[UR8][R4.64+0x10] ;  /* 0x0000100804117981 */ /* 0x000ea2000c1e1900 */
[----:B------:R-:W-:-:S05]  /*5a90*/  IMAD.IADD R0, R9, 0x1, R0 ;  /* 0x0000000109007824 */ /* 0x000fca00078e0200 */
[----:B------:R-:W-:Y:S01]  /*5aa0*/  ISETP.GE.AND P0, PT, R0, R19, PT ;  /* 0x000000130000720c */ /* 0x000fe20003f06270 */
[----:B--2---:R0:W-:-:S12]  /*5ab0*/  STG.E desc[UR8][R2.64+0x8], R17 ;  /* 0x0000081102007986 */ /* 0x0041d8000c101908 */
[----:B------:R-:W-:Y:S05]  /*5ac0*/  @!P0 BRA `(.L_x_56) ;  /* 0xfffffffc00d08947 */ /* 0x000fea000383ffff */
[----:B------:R-:W-:Y:S05]  /*5ad0*/  EXIT ;  /* 0x000000000000794d */ /* 0x000fea0003800000 */
        .weak           $__internal_0_$__cuda_sm20_sqrt_rn_f32_slowpath
        .type           $__internal_0_$__cuda_sm20_sqrt_rn_f32_slowpath,@function
        .size           $__internal_0_$__cuda_sm20_sqrt_rn_f32_slowpath,($__internal_1_$__cuda_sm3x_div_rn_noftz_f32_slowpath - $__internal_0_$__cuda_sm20_sqrt_rn_f32_slowpath)
$__internal_0_$__cuda_sm20_sqrt_rn_f32_slowpath:
[----:B------:R-:W-:-:S13]  /*5ae0*/  LOP3.LUT P0, RZ, R8, 0x7fffffff, RZ, 0xc0, !PT ;  /* 0x7fffffff08ff7812 */ /* 0x000fda000780c0ff */
[----:B------:R-:W-:Y:S01]  /*5af0*/  @!P0 IMAD.MOV.U32 R22, RZ, RZ, R8 ;  /* 0x000000ffff168224 */ /* 0x000fe200078e0008 */
[----:B------:R-:W-:Y:S06]  /*5b00*/  @!P0 BRA `(.L_x_86) ;  /* 0x0000000000408947 */ /* 0x000fec0003800000 */
[----:B------:R-:W-:-:S13]  /*5b10*/  FSETP.GEU.FTZ.AND P0, PT, R8, RZ, PT ;  /* 0x000000ff0800720b */ /* 0x000fda0003f1e000 */
[----:B------:R-:W-:Y:S01]  /*5b20*/  @!P0 IMAD.MOV.U32 R22, RZ, RZ, 0x7fffffff ;  /* 0x7fffffffff168424 */ /* 0x000fe200078e00ff */
[----:B------:R-:W-:Y:S06]  /*5b30*/  @!P0 BRA `(.L_x_86) ;  /* 0x0000000000348947 */ /* 0x000fec0003800000 */
[----:B------:R-:W-:-:S13]  /*5b40*/  FSETP.GTU.FTZ.AND P0, PT, |R8|, +INF , PT ;  /* 0x7f8000000800780b */ /* 0x000fda0003f1c200 */
[----:B------:R-:W-:Y:S01]  /*5b50*/  @P0 FADD.FTZ R22, R8, 1 ;  /* 0x3f80000008160421 */ /* 0x000fe20000010000 */
[----:B------:R-:W-:Y:S06]  /*5b60*/  @P0 BRA `(.L_x_86) ;  /* 0x0000000000280947 */ /* 0x000fec0003800000 */
[----:B------:R-:W-:-:S13]  /*5b70*/  FSETP.NEU.FTZ.AND P0, PT, |R8|, +INF , PT ;  /* 0x7f8000000800780b */ /* 0x000fda0003f1d200 */
[----:B------:R-:W-:-:S04]  /*5b80*/  @P0 FFMA R23, R8, 1.84467440737095516160e+19, RZ ;  /* 0x5f80000008170823 */ /* 0x000fc800000000ff */
[----:B------:R-:W0:Y:S02]  /*5b90*/  @P0 MUFU.RSQ R24, R23 ;  /* 0x0000001700180308 */ /* 0x000e240000001400 */
[----:B0-----:R-:W-:Y:S01]  /*5ba0*/  @P0 FMUL.FTZ R20, R23, R24 ;  /* 0x0000001817140220 */ /* 0x001fe20000410000 */
[----:B------:R-:W-:-:S03]  /*5bb0*/  @P0 FMUL.FTZ R21, R24, 0.5 ;  /* 0x3f00000018150820 */ /* 0x000fc60000410000 */
[----:B------:R-:W-:-:S04]  /*5bc0*/  @P0 FADD.FTZ R22, -R20, -RZ ;  /* 0x800000ff14160221 */ /* 0x000fc80000010100 */
[----:B------:R-:W-:Y:S01]  /*5bd0*/  @P0 FFMA R25, R20, R22, R23 ;  /* 0x0000001614190223 */ /* 0x000fe20000000017 */
[----:B------:R-:W-:-:S03]  /*5be0*/  @!P0 IMAD.MOV.U32 R22, RZ, RZ, R8 ;  /* 0x000000ffff168224 */ /* 0x000fc600078e0008 */
[----:B------:R-:W-:-:S04]  /*5bf0*/  @P0 FFMA R21, R25, R21, R20 ;  /* 0x0000001519150223 */ /* 0x000fc80000000014 */
[----:B------:R-:W-:-:S07]  /*5c00*/  @P0 FMUL.FTZ R22, R21, 2.3283064365386962891e-10 ;  /* 0x2f80000015160820 */ /* 0x000fce0000410000 */
.L_x_86:
[----:B------:R-:W-:Y:S02]  /*5c10*/  IMAD.MOV.U32 R20, RZ, RZ, R16 ;  /* 0x000000ffff147224 */ /* 0x000fe400078e0010 */
[----:B------:R-:W-:-:S04]  /*5c20*/  IMAD.MOV.U32 R21, RZ, RZ, 0x0 ;  /* 0x00000000ff157424 */ /* 0x000fc800078e00ff */
[----:B------:R-:W-:Y:S05]  /*5c30*/  RET.REL.NODEC R20 `(_Z8simulate17SimulationOptionsP6PersonP17curandStateXORWOWiP5PointiP10PersonInfo) ;  /* 0xffffffa014f07950 */ /* 0x000fea0003c3ffff */
        .weak           $__internal_1_$__cuda_sm3x_div_rn_noftz_f32_slowpath
        .type           $__internal_1_$__cuda_sm3x_div_rn_noftz_f32_slowpath,@function
        .size           $__internal_1_$__cuda_sm3x_div_rn_noftz_f32_slowpath,(.L_x_100 - $__internal_1_$__cuda_sm3x_div_rn_noftz_f32_slowpath)
$__internal_1_$__cuda_sm3x_div_rn_noftz_f32_slowpath:
[--C-:B------:R-:W-:Y:S01]  /*5c40*/  SHF.R.U32.HI R14, RZ, 0x17, R13.reuse ;  /* 0x00000017ff0e7819 */ /* 0x100fe2000001160d */
[----:B------:R-:W-:Y:S01]  /*5c50*/  BSSY.RECONVERGENT B3, `(.L_x_87) ;  /* 0x0000064000037945 */ /* 0x000fe20003800200 */
[--C-:B------:R-:W-:Y:S01]  /*5c60*/  SHF.R.U32.HI R17, RZ, 0x17, R8.reuse ;  /* 0x00000017ff117819 */ /* 0x100fe20000011608 */
[----:B------:R-:W-:Y:S01]  /*5c70*/  IMAD.MOV.U32 R21, RZ, RZ, R8 ;  /* 0x000000ffff157224 */ /* 0x000fe200078e0008 */
[----:B------:R-:W-:Y:S01]  /*5c80*/  LOP3.LUT R14, R14, 0xff, RZ, 0xc0, !PT ;  /* 0x000000ff0e0e7812 */ /* 0x000fe200078ec0ff */
[----:B------:R-:W-:Y:S01]  /*5c90*/  IMAD.MOV.U32 R26, RZ, RZ, R13 ;  /* 0x000000ffff1a7224 */ /* 0x000fe200078e000d */
[----:B------:R-:W-:-:S03]  /*5ca0*/  LOP3.LUT R17, R17, 0xff, RZ, 0xc0, !PT ;  /* 0x000000ff11117812 */ /* 0x000fc600078ec0ff */
[----:B------:R-:W-:Y:S02]  /*5cb0*/  VIADD R25, R14, 0xffffffff ;  /* 0xffffffff0e197836 */ /* 0x000fe40000000000 */
[----:B------:R-:W-:-:S03]  /*5cc0*/  VIADD R23, R17, 0xffffffff ;  /* 0xffffffff11177836 */ /* 0x000fc60000000000 */
[----:B------:R-:W-:-:S04]  /*5cd0*/  ISETP.GT.U32.AND P0, PT, R25, 0xfd, PT ;  /* 0x000000fd1900780c */ /* 0x000fc80003f04070 */
[----:B------:R-:W-:-:S13]  /*5ce0*/  ISETP.GT.U32.OR P0, PT, R23, 0xfd, P0 ;  /* 0x000000fd1700780c */ /* 0x000fda0000704470 */
[----:B------:R-:W-:Y:S01]  /*5cf0*/  @!P0 IMAD.MOV.U32 R12, RZ, RZ, RZ ;  /* 0x000000ffff0c8224 */ /* 0x000fe200078e00ff */
[----:B------:R-:W-:Y:S06]  /*5d00*/  @!P0 BRA `(.L_x_88) ;  /* 0x00000000005c8947 */ /* 0x000fec0003800000 */
[----:B------:R-:W-:Y:S02]  /*5d10*/  FSETP.GTU.FTZ.AND P1, PT, |R13|, +INF , PT ;  /* 0x7f8000000d00780b */ /* 0x000fe40003f3c200 */
[----:B------:R-:W-:-:S04]  /*5d20*/  FSETP.GTU.FTZ.AND P0, PT, |R8|, +INF , PT ;  /* 0x7f8000000800780b */ /* 0x000fc80003f1c200 */
[----:B------:R-:W-:-:S13]  /*5d30*/  PLOP3.LUT P0, PT, P0, P1, PT, 0xf8, 0x8f ;  /* 0x00000000008f781c */ /* 0x000fda0000703f70 */
[----:B------:R-:W-:Y:S05]  /*5d40*/  @P0 BRA `(.L_x_89) ;  /* 0x00000004004c0947 */ /* 0x000fea0003800000 */
[----:B------:R-:W-:-:S13]  /*5d50*/  LOP3.LUT P0, RZ, R26, 0x7fffffff, R21, 0xc8, !PT ;  /* 0x7fffffff1aff7812 */ /* 0x000fda000780c815 */
[----:B------:R-:W-:Y:S05]  /*5d60*/  @!P0 BRA `(.L_x_90) ;  /* 0x00000004003c8947 */ /* 0x000fea0003800000 */
[C---:B------:R-:W-:Y:S02]  /*5d70*/  FSETP.NEU.FTZ.AND P1, PT, |R8|.reuse, +INF , PT ;  /* 0x7f8000000800780b */ /* 0x040fe40003f3d200 */
[----:B------:R-:W-:Y:S02]  /*5d80*/  FSETP.NEU.FTZ.AND P4, PT, |R13|, +INF , PT ;  /* 0x7f8000000d00780b */ /* 0x000fe40003f9d200 */
[----:B------:R-:W-:-:S11]  /*5d90*/  FSETP.NEU.FTZ.AND P0, PT, |R8|, +INF , PT ;  /* 0x7f8000000800780b */ /* 0x000fd60003f1d200 */
[----:B------:R-:W-:Y:S05]  /*5da0*/  @!P4 BRA !P1, `(.L_x_90) ;  /* 0x00000004002cc947 */ /* 0x000fea0004800000 */
[----:B------:R-:W-:-:S04]  /*5db0*/  LOP3.LUT P1, RZ, R21, 0x7fffffff, RZ, 0xc0, !PT ;  /* 0x7fffffff15ff7812 */ /* 0x000fc8000782c0ff */
[----:B------:R-:W-:-:S13]  /*5dc0*/  PLOP3.LUT P1, PT, P4, P1, PT, 0x2f, 0xf2 ;  /* 0x0000000000f2781c */ /* 0x000fda0002722577 */
[----:B------:R-:W-:Y:S05]  /*5dd0*/  @P1 BRA `(.L_x_91) ;  /* 0x0000000400181947 */ /* 0x000fea0003800000 */
[----:B------:R-:W-:-:S04]  /*5de0*/  LOP3.LUT P1, RZ, R26, 0x7fffffff, RZ, 0xc0, !PT ;  /* 0x7fffffff1aff7812 */ /* 0x000fc8000782c0ff */
[----:B------:R-:W-:-:S13]  /*5df0*/  PLOP3.LUT P0, PT, P0, P1, PT, 0x2f, 0xf2 ;  /* 0x0000000000f2781c */ /* 0x000fda0000702577 */
[----:B------:R-:W-:Y:S05]  /*5e00*/  @P0 BRA `(.L_x_92) ;  /* 0x0000000400000947 */ /* 0x000fea0003800000 */
[----:B------:R-:W-:Y:S02]  /*5e10*/  ISETP.GE.AND P0, PT, R23, RZ, PT ;  /* 0x000000ff1700720c */ /* 0x000fe40003f06270 */
[----:B------:R-:W-:-:S11]  /*5e20*/  ISETP.GE.AND P1, PT, R25, RZ, PT ;  /* 0x000000ff1900720c */ /* 0x000fd60003f26270 */
[----:B------:R-:W-:Y:S02]  /*5e30*/  @P0 IMAD.MOV.U32 R12, RZ, RZ, RZ ;  /* 0x000000ffff0c0224 */ /* 0x000fe400078e00ff */
[----:B------:R-:W-:Y:S01]  /*5e40*/  @!P0 FFMA R21, R8, 1.84467440737095516160e+19, RZ ;  /* 0x5f80000008158823 */ /* 0x000fe200000000ff */
[----:B------:R-:W-:Y:S02]  /*5e50*/  @!P0 IMAD.MOV.U32 R12, RZ, RZ, -0x40 ;  /* 0xffffffc0ff0c8424 */ /* 0x000fe400078e00ff */
[----:B------:R-:W-:Y:S02]  /*5e60*/  @!P1 FFMA R26, R13, 1.84467440737095516160e+19, RZ ;  /* 0x5f8000000d1a9823 */ /* 0x000fe400000000ff */
[----:B------:R-:W-:-:S07]  /*5e70*/  @!P1 VIADD R12, R12, 0x40 ;  /* 0x000000400c0c9836 */ /* 0x000fce0000000000 */
.L_x_88:
[----:B------:R-:W-:Y:S01]  /*5e80*/  LEA R23, R14, 0xc0800000, 0x17 ;  /* 0xc08000000e177811 */ /* 0x000fe200078eb8ff */
[----:B------:R-:W-:Y:S01]  /*5e90*/  VIADD R17, R17, 0xffffff81 ;  /* 0xffffff8111117836 */ /* 0x000fe20000000000 */
[----:B------:R-:W-:Y:S03]  /*5ea0*/  BSSY.RECONVERGENT B4, `(.L_x_93) ;  /* 0x0000035000047945 */ /* 0x000fe60003800200 */
[----:B------:R-:W-:Y:S02]  /*5eb0*/  IMAD.IADD R25, R26, 0x1, -R23 ;  /* 0x000000011a197824 */ /* 0x000fe400078e0a17 */
[C---:B------:R-:W-:Y:S01]  /*5ec0*/  IMAD R8, R17.reuse, -0x800000, R21 ;  /* 0xff80000011087824 */ /* 0x040fe200078e0215 */
[----:B------:R-:W-:Y:S01]  /*5ed0*/  IADD3 R17, PT, PT, R17, 0x7f, -R14 ;  /* 0x0000007f11117810 */ /* 0x000fe20007ffe80e */
[----:B------:R-:W0:Y:S01]  /*5ee0*/  MUFU.RCP R26, R25 ;  /* 0x00000019001a7308 */ /* 0x000e220000001000 */
[----:B------:R-:W-:-:S03]  /*5ef0*/  FADD.FTZ R23, -R25, -RZ ;  /* 0x800000ff19177221 */ /* 0x000fc60000010100 */
[----:B------:R-:W-:Y:S02]  /*5f00*/  IMAD.IADD R17, R17, 0x1, R12 ;  /* 0x0000000111117824 */ /* 0x000fe400078e020c */
[----:B0-----:R-:W-:-:S04]  /*5f10*/  FFMA R27, R26, R23, 1 ;  /* 0x3f8000001a1b7423 */ /* 0x001fc80000000017 */
[----:B------:R-:W-:-:S04]  /*5f20*/  FFMA R21, R26, R27, R26 ;  /* 0x0000001b1a157223 */ /* 0x000fc8000000001a */
[----:B------:R-:W-:-:S04]  /*5f30*/  FFMA R26, R8, R21, RZ ;  /* 0x00000015081a7223 */ /* 0x000fc800000000ff */
[----:B------:R-:W-:-:S04]  /*5f40*/  FFMA R27, R23, R26, R8 ;  /* 0x0000001a171b7223 */ /* 0x000fc80000000008 */
[----:B------:R-:W-:-:S04]  /*5f50*/  FFMA R26, R21, R27, R26 ;  /* 0x0000001b151a7223 */ /* 0x000fc8000000001a */
[----:B------:R-:W-:-:S04]  /*5f60*/  FFMA R23, R23, R26, R8 ;  /* 0x0000001a17177223 */ /* 0x000fc80000000008 */
[----:B------:R-:W-:-:S05]  /*5f70*/  FFMA R8, R21, R23, R26 ;  /* 0x0000001715087223 */ /* 0x000fca000000001a */
[----:B------:R-:W-:-:S04]  /*5f80*/  SHF.R.U32.HI R14, RZ, 0x17, R8 ;  /* 0x00000017ff0e7819 */ /* 0x000fc80000011608 */
[----:B------:R-:W-:-:S05]  /*5f90*/  LOP3.LUT R14, R14, 0xff, RZ, 0xc0, !PT ;  /* 0x000000ff0e0e7812 */ /* 0x000fca00078ec0ff */
[----:B------:R-:W-:-:S04]  /*5fa0*/  IMAD.IADD R14, R14, 0x1, R17 ;  /* 0x000000010e0e7824 */ /* 0x000fc800078e0211 */
[----:B------:R-:W-:-:S05]  /*5fb0*/  VIADD R12, R14, 0xffffffff ;  /* 0xffffffff0e0c7836 */ /* 0x000fca0000000000 */
[----:B------:R-:W-:-:S13]  /*5fc0*/  ISETP.GE.U32.AND P0, PT, R12, 0xfe, PT ;  /* 0x000000fe0c00780c */ /* 0x000fda0003f06070 */
[----:B------:R-:W-:Y:S05]  /*5fd0*/  @!P0 BRA `(.L_x_94) ;  /* 0x0000000000808947 */ /* 0x000fea0003800000 */
[----:B------:R-:W-:-:S13]  /*5fe0*/  ISETP.GT.AND P0, PT, R14, 0xfe, PT ;  /* 0x000000fe0e00780c */ /* 0x000fda0003f04270 */
[----:B------:R-:W-:Y:S05]  /*5ff0*/  @P0 BRA `(.L_x_95) ;  /* 0x00000000006c0947 */ /* 0x000fea0003800000 */
[----:B------:R-:W-:-:S13]  /*6000*/  ISETP.GE.AND P0, PT, R14, 0x1, PT ;  /* 0x000000010e00780c */ /* 0x000fda0003f06270 */
[----:B------:R-:W-:Y:S05]  /*6010*/  @P0 BRA `(.L_x_96) ;  /* 0x0000000000740947 */ /* 0x000fea0003800000 */
[----:B------:R-:W-:Y:S02]  /*6020*/  ISETP.GE.AND P0, PT, R14, -0x18, PT ;  /* 0xffffffe80e00780c */ /* 0x000fe40003f06270 */
[----:B------:R-:W-:-:S11]  /*6030*/  LOP3.LUT R8, R8, 0x80000000, RZ, 0xc0, !PT ;  /* 0x8000000008087812 */ /* 0x000fd600078ec0ff */
[----:B------:R-:W-:Y:S05]  /*6040*/  @!P0 BRA `(.L_x_96) ;  /* 0x0000000000688947 */ /* 0x000fea0003800000 */
[CCC-:B------:R-:W-:Y:S01]  /*6050*/  FFMA.RZ R12, R21.reuse, R23.reuse, R26.reuse ;  /* 0x00000017150c7223 */ /* 0x1c0fe2000000c01a */
[C---:B------:R-:W-:Y:S02]  /*6060*/  ISETP.NE.AND P4, PT, R14.reuse, RZ, PT ;  /* 0x000000ff0e00720c */ /* 0x040fe40003f85270 */
[----:B------:R-:W-:Y:S02]  /*6070*/  ISETP.NE.AND P1, PT, R14, RZ, PT ;  /* 0x000000ff0e00720c */ /* 0x000fe40003f25270 */
[----:B------:R-:W-:Y:S01]  /*6080*/  LOP3.LUT R17, R12, 0x7fffff, RZ, 0xc0, !PT ;  /* 0x007fffff0c117812 */ /* 0x000fe200078ec0ff */
[CCC-:B------:R-:W-:Y:S01]  /*6090*/  FFMA.RP R12, R21.reuse, R23.reuse, R26.reuse ;  /* 0x00000017150c7223 */ /* 0x1c0fe2000000801a */
[----:B------:R-:W-:Y:S01]  /*60a0*/  FFMA.RM R21, R21, R23, R26 ;  /* 0x0000001715157223 */ /* 0x000fe2000000401a */
[----:B------:R-:W-:Y:S01]  /*60b0*/  VIADD R26, R14, 0x20 ;  /* 0x000000200e1a7836 */ /* 0x000fe20000000000 */
[----:B------:R-:W-:Y:S01]  /*60c0*/  LOP3.LUT R17, R17, 0x800000, RZ, 0xfc, !PT ;  /* 0x0080000011117812 */ /* 0x000fe200078efcff */
[----:B------:R-:W-:-:S02]  /*60d0*/  IMAD.MOV R14, RZ, RZ, -R14 ;  /* 0x000000ffff0e7224 */ /* 0x000fc400078e0a0e */
[----:B------:R-:W-:Y:S02]  /*60e0*/  FSETP.NEU.FTZ.AND P0, PT, R12, R21, PT ;  /* 0x000000150c00720b */ /* 0x000fe40003f1d000 */
[----:B------:R-:W-:Y:S02]  /*60f0*/  SHF.L.U32 R26, R17, R26, RZ ;  /* 0x0000001a111a7219 */ /* 0x000fe400000006ff */
[----:B------:R-:W-:Y:S02]  /*6100*/  SEL R12, R14, RZ, P4 ;  /* 0x000000ff0e0c7207 */ /* 0x000fe40002000000 */
[----:B------:R-:W-:Y:S02]  /*6110*/  ISETP.NE.AND P1, PT, R26, RZ, P1 ;  /* 0x000000ff1a00720c */ /* 0x000fe40000f25270 */
[----:B------:R-:W-:Y:S02]  /*6120*/  SHF.R.U32.HI R12, RZ, R12, R17 ;  /* 0x0000000cff0c7219 */ /* 0x000fe40000011611 */
[----:B------:R-:W-:-:S02]  /*6130*/  PLOP3.LUT P0, PT, P0, P1, PT, 0xf8, 0x8f ;  /* 0x00000000008f781c */ /* 0x000fc40000703f70 */
[----:B------:R-:W-:Y:S02]  /*6140*/  SHF.R.U32.HI R17, RZ, 0x1, R12 ;  /* 0x00000001ff117819 */ /* 0x000fe4000001160c */
[----:B------:R-:W-:-:S04]  /*6150*/  SEL R14, RZ, 0x1, !P0 ;  /* 0x00000001ff0e7807 */ /* 0x000fc80004000000 */
[----:B------:R-:W-:-:S04]  /*6160*/  LOP3.LUT R21, R14, 0x1, R17, 0xf8, !PT ;  /* 0x000000010e157812 */ /* 0x000fc800078ef811 */
[----:B------:R-:W-:-:S05]  /*6170*/  LOP3.LUT R12, R21, R12, RZ, 0xc0, !PT ;  /* 0x0000000c150c7212 */ /* 0x000fca00078ec0ff */
[----:B------:R-:W-:-:S05]  /*6180*/  IMAD.IADD R17, R17, 0x1, R12 ;  /* 0x0000000111117824 */ /* 0x000fca00078e020c */
[----:B------:R-:W-:Y:S01]  /*6190*/  LOP3.LUT R8, R17, R8, RZ, 0xfc, !PT ;  /* 0x0000000811087212 */ /* 0x000fe200078efcff */
[----:B------:R-:W-:Y:S06]  /*61a0*/  BRA `(.L_x_96) ;  /* 0x0000000000107947 */ /* 0x000fec0003800000 */
.L_x_95:
[----:B------:R-:W-:-:S04]  /*61b0*/  LOP3.LUT R8, R8, 0x80000000, RZ, 0xc0, !PT ;  /* 0x8000000008087812 */ /* 0x000fc800078ec0ff */
[----:B------:R-:W-:Y:S01]  /*61c0*/  LOP3.LUT R8, R8, 0x7f800000, RZ, 0xfc, !PT ;  /* 0x7f80000008087812 */ /* 0x000fe200078efcff */
[----:B------:R-:W-:Y:S06]  /*61d0*/  BRA `(.L_x_96) ;  /* 0x0000000000047947 */ /* 0x000fec0003800000 */
.L_x_94:
[----:B------:R-:W-:-:S07]  /*61e0*/  IMAD R8, R17, 0x800000, R8 ;  /* 0x0080000011087824 */ /* 0x000fce00078e0208 */
.L_x_96:
[----:B------:R-:W-:Y:S05]  /*61f0*/  BSYNC.RECONVERGENT B4 ;  /* 0x0000000000047941 */ /* 0x000fea0003800200 */
.L_x_93:
[----:B------:R-:W-:Y:S05]  /*6200*/  BRA `(.L_x_97) ;  /* 0x0000000000207947 */ /* 0x000fea0003800000 */
.L_x_92:
[----:B------:R-:W-:-:S04]  /*6210*/  LOP3.LUT R8, R26, 0x80000000, R21, 0x48, !PT ;  /* 0x800000001a087812 */ /* 0x000fc800078e4815 */
[----:B------:R-:W-:Y:S01]  /*6220*/  LOP3.LUT R8, R8, 0x7f800000, RZ, 0xfc, !PT ;  /* 0x7f80000008087812 */ /* 0x000fe200078efcff */
[----:B------:R-:W-:Y:S06]  /*6230*/  BRA `(.L_x_97) ;  /* 0x0000000000147947 */ /* 0x000fec0003800000 */
.L_x_91:
[----:B------:R-:W-:Y:S01]  /*6240*/  LOP3.LUT R8, R26, 0x80000000, R21, 0x48, !PT ;  /* 0x800000001a087812 */ /* 0x000fe200078e4815 */
[----:B------:R-:W-:Y:S06]  /*6250*/  BRA `(.L_x_97) ;  /* 0x00000000000c7947 */ /* 0x000fec0003800000 */
.L_x_90:
[----:B------:R-:W0:Y:S01]  /*6260*/  MUFU.RSQ R8, -QNAN ;  /* 0xffc0000000087908 */ /* 0x000e220000001400 */
[----:B------:R-:W-:Y:S05]  /*6270*/  BRA `(.L_x_97) ;  /* 0x0000000000047947 */ /* 0x000fea0003800000 */
.L_x_89:
[----:B------:R-:W-:-:S07]  /*6280*/  FADD.FTZ R8, R8, R13 ;  /* 0x0000000d08087221 */ /* 0x000fce0000010000 */
.L_x_97:
[----:B------:R-:W-:Y:S05]  /*6290*/  BSYNC.RECONVERGENT B3 ;  /* 0x0000000000037941 */ /* 0x000fea0003800200 */
.L_x_87:
[----:B------:R-:W-:-:S04]  /*62a0*/  IMAD.MOV.U32 R25, RZ, RZ, 0x0 ;  /* 0x00000000ff197424 */ /* 0x000fc800078e00ff */
[----:B0-----:R-:W-:Y:S05]  /*62b0*/  RET.REL.NODEC R24 `(_Z8simulate17SimulationOptionsP6PersonP17curandStateXORWOWiP5PointiP10PersonInfo) ;  /* 0xffffff9c18507950 */ /* 0x001fea0003c3ffff */
.L_x_98:
[----:B------:R-:W-:-:S00]  /*62c0*/  BRA `(.L_x_98) ;  /* 0xfffffffc00fc7947 */ /* 0x000fc0000383ffff */
[----:B------:R-:W-:-:S00]  /*62d0*/  NOP ;  /* 0x0000000000007918 */ /* 0x000fc00000000000 */
        /* <DEDUP_REMOVED lines=10> */
.L_x_100:


//--------------------- .nv.global.init           --------------------------
	.section	.nv.global.init,"aw",@progbits
	.align	4
.nv.global.init:
	.type		__cudart_i2opi_f,@object
	.size		__cudart_i2opi_f,(mrg32k3aM1SubSeq - __cudart_i2opi_f)
__cudart_i2opi_f:
        /*0000*/ 	.byte	0x41, 0x90, 0x43, 0x3c, 0x99, 0x95, 0x62, 0xdb, 0xc0, 0xdd, 0x34, 0xf5, 0xd1, 0x57, 0x27, 0xfc
        /*0010*/ 	.byte	0x29, 0x15, 0x44, 0x4e, 0x6e, 0x83, 0xf9, 0xa2
	.type		mrg32k3aM1SubSeq,@object
	.size		mrg32k3aM1SubSeq,(mrg32k3aM2SubSeq - mrg32k3aM1SubSeq)
mrg32k3aM1SubSeq:
        /*0018*/ 	.byte	0x0b, 0xcc, 0xee, 0x04, 0x73, 0x29, 0x8b, 0x6f, 0xf6, 0x53, 0x03, 0xf6, 0x23, 0xf6, 0xea, 0xda
        /* <DEDUP_REMOVED lines=125> */
	.type		mrg32k3aM2SubSeq,@object
	.size		mrg32k3aM2SubSeq,(mrg32k3aM1 - mrg32k3aM2SubSeq)
mrg32k3aM2SubSeq:
        /* <DEDUP_REMOVED lines=126> */
	.type		mrg32k3aM1,@object
	.size		mrg32k3aM1,(mrg32k3aM1Seq - mrg32k3aM1)
mrg32k3aM1:
        /* <DEDUP_REMOVED lines=144> */
	.type		mrg32k3aM1Seq,@object
	.size		mrg32k3aM1Seq,(mrg32k3aM2 - mrg32k3aM1Seq)
mrg32k3aM1Seq:
        /* <DEDUP_REMOVED lines=144> */
	.type		mrg32k3aM2,@object
	.size		mrg32k3aM2,(mrg32k3aM2Seq - mrg32k3aM2)
mrg32k3aM2:
        /* <DEDUP_REMOVED lines=144> */
	.type		mrg32k3aM2Seq,@object
	.size		mrg32k3aM2Seq,(precalc_xorwow_matrix - mrg32k3aM2Seq)
mrg32k3aM2Seq:
        /* <DEDUP_REMOVED lines=144> */
	.type		precalc_xorwow_matrix,@object
	.size		precalc_xorwow_matrix,(precalc_xorwow_offset_matrix - precalc_xorwow_matrix)
precalc_xorwow_matrix:
        /* <DEDUP_REMOVED lines=6400> */
	.type		precalc_xorwow_offset_matrix,@object
	.size		precalc_xorwow_offset_matrix,(.L_1 - precalc_xorwow_offset_matrix)
precalc_xorwow_offset_matrix:
        /* <DEDUP_REMOVED lines=6400> */
.L_1:


//--------------------- .nv.shared.reserved.0     --------------------------
	.section	.nv.shared.reserved.0,"aw",@nobits
	.weak		__nv_reservedSMEM_offset_0_alias
	.size		__nv_reservedSMEM_offset_0_alias, 0, 64
	.other		__nv_reservedSMEM_offset_0_alias,@"STO_CUDA_RESERVED_SHARED STV_DEFAULT"
__nv_reservedSMEM_offset_0_alias:
	.zero		0
	.zero		64


//--------------------- .nv.constant0._Z8simulate17SimulationOptionsP6PersonP17curandStateXORWOWiP5PointiP10PersonInfo --------------------------
	.section	.nv.constant0._Z8simulate17SimulationOptionsP6PersonP17curandStateXORWOWiP5PointiP10PersonInfo,"a",@progbits
	.sectionflags	@""
	.align	4
.nv.constant0._Z8simulate17SimulationOptionsP6PersonP17curandStateXORWOWiP5PointiP10PersonInfo:
	.zero		1016


//--------------------- SYMBOLS --------------------------

	.type		.nv.reservedSmem.offset0,@object
	.size		.nv.reservedSmem.offset0,0x4
